	.target	sm_90a

	.elftype	@"ET_EXEC"


//--------------------- .note.nv.tkinfo           --------------------------
	.section	.note.nv.tkinfo,"",@"SHT_NOTE"
	.sectionflags	@"SHF_NOTE_NV_TKINFO"
	.tkinfo
        /*0018*/ 	.word	0x00000002
        /*0030*/ 	.string	""
        /*0030*/ 	.string	"ptxas"
        /*0030*/ 	.string	"Cuda compilation tools, release 13.0, V13.0.88"
        /*0030*/ 	.string	"Build cuda_13.0.r13.0/compiler.36424714_0"
        /*0030*/ 	.string	"-arch sm_90a -m 64 "



//--------------------- .note.nv.cuinfo           --------------------------
	.section	.note.nv.cuinfo,"",@"SHT_NOTE"
	.sectionflags	@"SHF_NOTE_NV_CUINFO"
        /*0018*/ 	.short	0x0002
        /*001a*/ 	.short	0x005a
        /*001c*/ 	.short	0x0082
	.zero		2


//--------------------- .nv.info                  --------------------------
	.section	.nv.info,"",@"SHT_CUDA_INFO"
	.align	4


	//----- nvinfo : EIATTR_REGCOUNT
	.align		4
        /*0000*/ 	.byte	0x04, 0x2f
        /*0002*/ 	.short	(.L_15 - .L_14)
	.align		4
.L_14:
        /*0004*/ 	.word	index@(_ZN7cutlass13device_kernelINS_4gemm6kernel13GemmUniversalIN4cute5tupleIJiiiiEEENS1_10collective13CollectiveMmaINS1_34MainloopSm90TmaGmmaWarpSpecializedILi4ENS5_IJNS4_1CILi2EEENSA_ILi1EEESC_EEENS1_32KernelTmaWarpSpecializedPingpongEEENS5_IJNSA_ILi64EEENSA_ILi256EEENSA_ILi128EEEEEEaNS5_IJlSC_lEEEaSK_NS4_8TiledMMAINS4_8MMA_AtomIJNS4_4SM904GMMA27MMA_64x256x32_S32S8S8_SS_TNEEEENS4_6LayoutINS5_IJSC_SC_SC_EEENS5_IJNSA_ILi0EEEST_ST_EEEEENS5_IJNS4_10UnderscoreESW_SW_EEEEENS4_13SM90_TMA_LOADENS4_14ComposedLayoutINS4_7SwizzleILi3ELi4ELi3EEENS4_18smem_ptr_flag_bitsILi8EEENSR_INS5_IJNSA_ILi8EEESI_EEENS5_IJSI_SC_EEEEEEEvNS4_8identityENS4_23SM90_TMA_LOAD_MULTICASTES19_vS1A_EENS_8epilogue10collective6detail29Sm90TmaWarpSpecializedAdapterINS1E_15DefaultEpilogueIaSK_SK_NS1D_6thread17LinearCombinationIaLi1EiiLNS1I_9ScaleType4KindE0ELNS_15FloatRoundStyleE2EaEENS1_15EpilogueDefaultEEEEEvvEEEEvNT_6ParamsE)
        /*0008*/ 	.word	0x000000a8


	//----- nvinfo : EIATTR_FRAME_SIZE
	.align		4
.L_15:
        /*000c*/ 	.byte	0x04, 0x11
        /*000e*/ 	.short	(.L_17 - .L_16)
	.align		4
.L_16:
        /*0010*/ 	.word	index@(_ZN7cutlass13device_kernelINS_4gemm6kernel13GemmUniversalIN4cute5tupleIJiiiiEEENS1_10collective13CollectiveMmaINS1_34MainloopSm90TmaGmmaWarpSpecializedILi4ENS5_IJNS4_1CILi2EEENSA_ILi1EEESC_EEENS1_32KernelTmaWarpSpecializedPingpongEEENS5_IJNSA_ILi64EEENSA_ILi256EEENSA_ILi128EEEEEEaNS5_IJlSC_lEEEaSK_NS4_8TiledMMAINS4_8MMA_AtomIJNS4_4SM904GMMA27MMA_64x256x32_S32S8S8_SS_TNEEEENS4_6LayoutINS5_IJSC_SC_SC_EEENS5_IJNSA_ILi0EEEST_ST_EEEEENS5_IJNS4_10UnderscoreESW_SW_EEEEENS4_13SM90_TMA_LOADENS4_14ComposedLayoutINS4_7SwizzleILi3ELi4ELi3EEENS4_18smem_ptr_flag_bitsILi8EEENSR_INS5_IJNSA_ILi8EEESI_EEENS5_IJSI_SC_EEEEEEEvNS4_8identityENS4_23SM90_TMA_LOAD_MULTICASTES19_vS1A_EENS_8epilogue10collective6detail29Sm90TmaWarpSpecializedAdapterINS1E_15DefaultEpilogueIaSK_SK_NS1D_6thread17LinearCombinationIaLi1EiiLNS1I_9ScaleType4KindE0ELNS_15FloatRoundStyleE2EaEENS1_15EpilogueDefaultEEEEEvvEEEEvNT_6ParamsE)
        /*0014*/ 	.word	0x00000000


	//----- nvinfo : EIATTR_MIN_STACK_SIZE
	.align		4
.L_17:
        /*0018*/ 	.byte	0x04, 0x12
        /*001a*/ 	.short	(.L_19 - .L_18)
	.align		4
.L_18:
        /*001c*/ 	.word	index@(_ZN7cutlass13device_kernelINS_4gemm6kernel13GemmUniversalIN4cute5tupleIJiiiiEEENS1_10collective13CollectiveMmaINS1_34MainloopSm90TmaGmmaWarpSpecializedILi4ENS5_IJNS4_1CILi2EEENSA_ILi1EEESC_EEENS1_32KernelTmaWarpSpecializedPingpongEEENS5_IJNSA_ILi64EEENSA_ILi256EEENSA_ILi128EEEEEEaNS5_IJlSC_lEEEaSK_NS4_8TiledMMAINS4_8MMA_AtomIJNS4_4SM904GMMA27MMA_64x256x32_S32S8S8_SS_TNEEEENS4_6LayoutINS5_IJSC_SC_SC_EEENS5_IJNSA_ILi0EEEST_ST_EEEEENS5_IJNS4_10UnderscoreESW_SW_EEEEENS4_13SM90_TMA_LOADENS4_14ComposedLayoutINS4_7SwizzleILi3ELi4ELi3EEENS4_18smem_ptr_flag_bitsILi8EEENSR_INS5_IJNSA_ILi8EEESI_EEENS5_IJSI_SC_EEEEEEEvNS4_8identityENS4_23SM90_TMA_LOAD_MULTICASTES19_vS1A_EENS_8epilogue10collective6detail29Sm90TmaWarpSpecializedAdapterINS1E_15DefaultEpilogueIaSK_SK_NS1D_6thread17LinearCombinationIaLi1EiiLNS1I_9ScaleType4KindE0ELNS_15FloatRoundStyleE2EaEENS1_15EpilogueDefaultEEEEEvvEEEEvNT_6ParamsE)
        /*0020*/ 	.word	0x00000000
.L_19:


//--------------------- .nv.compat                --------------------------
	.section	.nv.compat,"",@"SHT_CUDA_COMPAT_INFO"
	.align	4
        /*0000*/ 	.byte	0x02, 0x09, 0x01, 0x00, 0x02, 0x02, 0x04, 0x00, 0x02, 0x05, 0x05, 0x00, 0x03, 0x07, 0x01, 0x01
        /*0010*/ 	.byte	0x02, 0x03, 0x01, 0x00, 0x02, 0x06, 0x01, 0x00, 0x04, 0x0b, 0x08, 0x00, 0x00, 0x00, 0x00, 0x00
        /*0020*/ 	.byte	0x00, 0x00, 0x00, 0x00


//--------------------- .nv.info._ZN7cutlass13device_kernelINS_4gemm6kernel13GemmUniversalIN4cute5tupleIJiiiiEEENS1_10collective13CollectiveMmaINS1_34MainloopSm90TmaGmmaWarpSpecializedILi4ENS5_IJNS4_1CILi2EEENSA_ILi1EEESC_EEENS1_32KernelTmaWarpSpecializedPingpongEEENS5_IJNSA_ILi64EEENSA_ILi256EEENSA_ILi128EEEEEEaNS5_IJlSC_lEEEaSK_NS4_8TiledMMAINS4_8MMA_AtomIJNS4_4SM904GMMA27MMA_64x256x32_S32S8S8_SS_TNEEEENS4_6LayoutINS5_IJSC_SC_SC_EEENS5_IJNSA_ILi0EEEST_ST_EEEEENS5_IJNS4_10UnderscoreESW_SW_EEEEENS4_13SM90_TMA_LOADENS4_14ComposedLayoutINS4_7SwizzleILi3ELi4ELi3EEENS4_18smem_ptr_flag_bitsILi8EEENSR_INS5_IJNSA_ILi8EEESI_EEENS5_IJSI_SC_EEEEEEEvNS4_8identityENS4_23SM90_TMA_LOAD_MULTICASTES19_vS1A_EENS_8epilogue10collective6detail29Sm90TmaWarpSpecializedAdapterINS1E_15DefaultEpilogueIaSK_SK_NS1D_6thread17LinearCombinationIaLi1EiiLNS1I_9ScaleType4KindE0ELNS_15FloatRoundStyleE2EaEENS1_15EpilogueDefaultEEEEEvvEEEEvNT_6ParamsE --------------------------
	.section	.nv.info._ZN7cutlass13device_kernelINS_4gemm6kernel13GemmUniversalIN4cute5tupleIJiiiiEEENS1_10collective13CollectiveMmaINS1_34MainloopSm90TmaGmmaWarpSpecializedILi4ENS5_IJNS4_1CILi2EEENSA_ILi1EEESC_EEENS1_32KernelTmaWarpSpecializedPingpongEEENS5_IJNSA_ILi64EEENSA_ILi256EEENSA_ILi128EEEEEEaNS5_IJlSC_lEEEaSK_NS4_8TiledMMAINS4_8MMA_AtomIJNS4_4SM904GMMA27MMA_64x256x32_S32S8S8_SS_TNEEEENS4_6LayoutINS5_IJSC_SC_SC_EEENS5_IJNSA_ILi0EEEST_ST_EEEEENS5_IJNS4_10UnderscoreESW_SW_EEEEENS4_13SM90_TMA_LOADENS4_14ComposedLayoutINS4_7SwizzleILi3ELi4ELi3EEENS4_18smem_ptr_flag_bitsILi8EEENSR_INS5_IJNSA_ILi8EEESI_EEENS5_IJSI_SC_EEEEEEEvNS4_8identityENS4_23SM90_TMA_LOAD_MULTICASTES19_vS1A_EENS_8epilogue10collective6detail29Sm90TmaWarpSpecializedAdapterINS1E_15DefaultEpilogueIaSK_SK_NS1D_6thread17LinearCombinationIaLi1EiiLNS1I_9ScaleType4KindE0ELNS_15FloatRoundStyleE2EaEENS1_15EpilogueDefaultEEEEEvvEEEEvNT_6ParamsE,"",@"SHT_CUDA_INFO"
	.sectionflags	@""
	.align	4


	//----- nvinfo : EIATTR_CUDA_API_VERSION
	.align		4
        /*0000*/ 	.byte	0x04, 0x37
        /*0002*/ 	.short	(.L_21 - .L_20)
.L_20:
        /*0004*/ 	.word	0x00000082


	//----- nvinfo : EIATTR_KPARAM_INFO
	.align		4
.L_21:
        /*0008*/ 	.byte	0x04, 0x17
        /*000a*/ 	.short	(.L_23 - .L_22)
.L_22:
        /*000c*/ 	.word	0x00000000
        /*0010*/ 	.short	0x0000
        /*0012*/ 	.short	0x0070
        /*0014*/ 	.byte	0x00, 0xf0, 0x01, 0x10


	//----- nvinfo : EIATTR_SPARSE_MMA_MASK
	.align		4
.L_23:
        /*0018*/ 	.byte	0x03, 0x50
        /*001a*/ 	.short	0x0000


	//----- nvinfo : EIATTR_MAXREG_COUNT
	.align		4
        /*001c*/ 	.byte	0x03, 0x1b
        /*001e*/ 	.short	0x00a8


	//----- nvinfo : EIATTR_NUM_BARRIERS
	.align		4
        /*0020*/ 	.byte	0x02, 0x4c
        /*0022*/ 	.byte	0x01
	.zero		1


	//----- nvinfo : EIATTR_EXTERNS
	.align		4
        /*0024*/ 	.byte	0x04, 0x0f
        /*0026*/ 	.short	(.L_25 - .L_24)


	//   ....[0]....
	.align		4
.L_24:
        /*0028*/ 	.word	index@(__assertfail)


	//----- nvinfo : EIATTR_MERCURY_ISA_VERSION
	.align		4
.L_25:
        /*002c*/ 	.byte	0x03, 0x5f
        /*002e*/ 	.short	0x0101


	//----- nvinfo : EIATTR_INT_WARP_WIDE_INSTR_OFFSETS
	.align		4
        /*0030*/ 	.byte	0x04, 0x31
        /*0032*/ 	.short	(.L_27 - .L_26)


	//   ....[0]....
.L_26:
        /*0034*/ 	.word	0x000005d0


	//   ....[1]....
        /*0038*/ 	.word	0x00000610


	//   ....[2]....
        /*003c*/ 	.word	0x000006a0


	//   ....[3]....
        /*0040*/ 	.word	0x000006b0


	//   ....[4]....
        /*0044*/ 	.word	0x000006d0


	//   ....[5]....
        /*0048*/ 	.word	0x000006f0


	//   ....[6]....
        /*004c*/ 	.word	0x000007e0


	//   ....[7]....
        /*0050*/ 	.word	0x00000800


	//   ....[8]....
        /*0054*/ 	.word	0x00002150


	//----- nvinfo : EIATTR_COOP_GROUP_MASK_REGIDS
	.align		4
.L_27:
        /*0058*/ 	.byte	0x04, 0x29
        /*005a*/ 	.short	(.L_29 - .L_28)


	//   ....[0]....
.L_28:
        /*005c*/ 	.word	0xffffffff


	//   ....[1]....
        /*0060*/ 	.word	0xffffffff


	//   ....[2]....
        /*0064*/ 	.word	0xffffffff


	//   ....[3]....
        /*0068*/ 	.word	0xffffffff


	//   ....[4]....
        /*006c*/ 	.word	0xffffffff


	//   ....[5]....
        /*0070*/ 	.word	0xffffffff


	//   ....[6]....
        /*0074*/ 	.word	0xffffffff


	//----- nvinfo : EIATTR_COOP_GROUP_INSTR_OFFSETS
	.align		4
.L_29:
        /*0078*/ 	.byte	0x04, 0x28
        /*007a*/ 	.short	(.L_31 - .L_30)


	//   ....[0]....
.L_30:
        /*007c*/ 	.word	0x00000060


	//   ....[1]....
        /*0080*/ 	.word	0x00000080


	//   ....[2]....
        /*0084*/ 	.word	0x00000180


	//   ....[3]....
        /*0088*/ 	.word	0x000003b0


	//   ....[4]....
        /*008c*/ 	.word	0x00000400


	//   ....[5]....
        /*0090*/ 	.word	0x000005a0


	//   ....[6]....
        /*0094*/ 	.word	0x00000980


	//----- nvinfo : EIATTR_REG_RECONFIG
	.align		4
.L_31:
        /*0098*/ 	.byte	0x01, 0x54
	.zero		2


	//----- nvinfo : EIATTR_SYSCALL_OFFSETS
	.align		4
        /*009c*/ 	.byte	0x04, 0x46
        /*009e*/ 	.short	(.L_33 - .L_32)


	//   ....[0]....
.L_32:
        /*00a0*/ 	.word	0x000018d0


	//----- nvinfo : EIATTR_MBARRIER_INSTR_OFFSETS
	.align		4
.L_33:
        /*00a4*/ 	.byte	0x04, 0x39
        /*00a6*/ 	.short	(.L_35 - .L_34)


	//   ....[0]....
.L_34:
        /*00a8*/ 	.word	0x00000300
        /*00ac*/ 	.word	0x000000ff
        /*00b0*/ 	.word	0x00000000
        /*00b4*/ 	.short	0x0100
        /*00b6*/ 	.byte	0x07
	.zero		1


	//   ....[1]....
        /*00b8*/ 	.word	0x00000310
        /*00bc*/ 	.word	0x000000ff
        /*00c0*/ 	.word	0x00000020
        /*00c4*/ 	.short	0x0100
        /*00c6*/ 	.byte	0x07
	.zero		1


	//   ....[2]....
        /*00c8*/ 	.word	0x00000320
        /*00cc*/ 	.word	0x000000ff
        /*00d0*/ 	.word	0x00000008
        /*00d4*/ 	.short	0x0100
        /*00d6*/ 	.byte	0x07
	.zero		1


	//   ....[3]....
        /*00d8*/ 	.word	0x00000330
        /*00dc*/ 	.word	0x000000ff
        /*00e0*/ 	.word	0x00000028
        /*00e4*/ 	.short	0x0100
        /*00e6*/ 	.byte	0x07
	.zero		1


	//   ....[4]....
        /*00e8*/ 	.word	0x00000340
        /*00ec*/ 	.word	0x000000ff
        /*00f0*/ 	.word	0x00000010
        /*00f4*/ 	.short	0x0100
        /*00f6*/ 	.byte	0x07
	.zero		1


	//   ....[5]....
        /*00f8*/ 	.word	0x00000350
        /*00fc*/ 	.word	0x000000ff
        /*0100*/ 	.word	0x00000030
        /*0104*/ 	.short	0x0100
        /*0106*/ 	.byte	0x07
	.zero		1


	//   ....[6]....
        /*0108*/ 	.word	0x00000360
        /*010c*/ 	.word	0x000000ff
        /*0110*/ 	.word	0x00000018
        /*0114*/ 	.short	0x0100
        /*0116*/ 	.byte	0x07
	.zero		1


	//   ....[7]....
        /*0118*/ 	.word	0x00000370
        /*011c*/ 	.word	0x000000ff
        /*0120*/ 	.word	0x00000038
        /*0124*/ 	.short	0x0100
        /*0126*/ 	.byte	0x07
	.zero		1


	//   ....[8]....
        /*0128*/ 	.word	0x00000840
        /*012c*/ 	.word	0x000000ff
        /*0130*/ 	.word	0x00000070
        /*0134*/ 	.short	0x0100
        /*0136*/ 	.byte	0x0c
	.zero		1


	//   ....[9]....
        /*0138*/ 	.word	0x000008a0
        /*013c*/ 	.word	0x000000ff
        /*0140*/ 	.word	0x00000078
        /*0144*/ 	.short	0x0100
        /*0146*/ 	.byte	0x0c
	.zero		1


	//   ....[10]....
        /*0148*/ 	.word	0x000008d0
        /*014c*/ 	.word	0x000000ff
        /*0150*/ 	.word	0x00000050
        /*0154*/ 	.short	0x0100
        /*0156*/ 	.byte	0x0d
	.zero		1


	//   ....[11]....
        /*0158*/ 	.word	0x00000910
        /*015c*/ 	.word	0x000000ff
        /*0160*/ 	.word	0x00000058
        /*0164*/ 	.short	0x0100
        /*0166*/ 	.byte	0x0d
	.zero		1


	//   ....[12]....
        /*0168*/ 	.word	0x00000920
        /*016c*/ 	.word	0x000000ff
        /*0170*/ 	.word	0x00000060
        /*0174*/ 	.short	0x0100
        /*0176*/ 	.byte	0x0d
	.zero		1


	//   ....[13]....
        /*0178*/ 	.word	0x00000930
        /*017c*/ 	.word	0x000000ff
        /*0180*/ 	.word	0x00000068
        /*0184*/ 	.short	0x0100
        /*0186*/ 	.byte	0x0d
	.zero		1


	//   ....[14]....
        /*0188*/ 	.word	0x000017b0
        /*018c*/ 	.word	0x0000009d
        /*0190*/ 	.word	0x00000000
        /*0194*/ 	.short	0x010a
        /*0196*/ 	.byte	0x2d
	.zero		1


	//   ....[15]....
        /*0198*/ 	.word	0x00001970
        /*019c*/ 	.word	0x00000003
        /*01a0*/ 	.word	0x00000000
        /*01a4*/ 	.short	0x010a
        /*01a6*/ 	.byte	0x3f
	.zero		1


	//   ....[16]....
        /*01a8*/ 	.word	0x000019d0
        /*01ac*/ 	.word	0x00000003
        /*01b0*/ 	.word	0x00000000
        /*01b4*/ 	.short	0x010a
        /*01b6*/ 	.byte	0x3f
	.zero		1


	//   ....[17]....
        /*01b8*/ 	.word	0x00001d30
        /*01bc*/ 	.word	0x000000ff
        /*01c0*/ 	.word	0x00000000
        /*01c4*/ 	.short	0x010a
        /*01c6*/ 	.byte	0x04
	.zero		1


	//   ....[18]....
        /*01c8*/ 	.word	0x00001d70
        /*01cc*/ 	.word	0x000000ff
        /*01d0*/ 	.word	0x00000000
        /*01d4*/ 	.short	0x010a
        /*01d6*/ 	.byte	0x04
	.zero		1


	//   ....[19]....
        /*01d8*/ 	.word	0x00001fe0
        /*01dc*/ 	.word	0x00000004
        /*01e0*/ 	.word	0x00000000
        /*01e4*/ 	.short	0x0101
        /*01e6*/ 	.byte	0x3f
	.zero		1


	//   ....[20]....
        /*01e8*/ 	.word	0x000020e0
        /*01ec*/ 	.word	0x0000009e
        /*01f0*/ 	.word	0x00000000
        /*01f4*/ 	.short	0x0101
        /*01f6*/ 	.byte	0x32
	.zero		1


	//   ....[21]....
        /*01f8*/ 	.word	0x000021d0
        /*01fc*/ 	.word	0x00000000
        /*0200*/ 	.word	0x00000000
        /*0204*/ 	.short	0x0101
        /*0206*/ 	.byte	0x3f
	.zero		1


	//   ....[22]....
        /*0208*/ 	.word	0x00002290
        /*020c*/ 	.word	0x0000009d
        /*0210*/ 	.word	0x00000010
        /*0214*/ 	.short	0x010a
        /*0216*/ 	.byte	0x2d
	.zero		1


	//   ....[23]....
        /*0218*/ 	.word	0x000086f0
        /*021c*/ 	.word	0x000000a0
        /*0220*/ 	.word	0x00000000
        /*0224*/ 	.short	0x0101
        /*0226*/ 	.byte	0x32
	.zero		1


	//   ....[24]....
        /*0228*/ 	.word	0x00009130
        /*022c*/ 	.word	0x0000000c
        /*0230*/ 	.word	0x00000020
        /*0234*/ 	.short	0x010a
        /*0236*/ 	.byte	0x3f
	.zero		1


	//   ....[25]....
        /*0238*/ 	.word	0x000094f0
        /*023c*/ 	.word	0x00000003
        /*0240*/ 	.word	0x00000078
        /*0244*/ 	.short	0x0101
        /*0246*/ 	.byte	0x3f
	.zero		1


	//   ....[26]....
        /*0248*/ 	.word	0x00009c80
        /*024c*/ 	.word	0x00000007
        /*0250*/ 	.word	0x00000000
        /*0254*/ 	.short	0x010a
        /*0256*/ 	.byte	0x3f
	.zero		1


	//   ....[27]....
        /*0258*/ 	.word	0x00009d00
        /*025c*/ 	.word	0x00000009
        /*0260*/ 	.word	0x00000000
        /*0264*/ 	.short	0x010a
        /*0266*/ 	.byte	0x3f
	.zero		1


	//   ....[28]....
        /*0268*/ 	.word	0x00009d90
        /*026c*/ 	.word	0x00000006
        /*0270*/ 	.word	0x00000000
        /*0274*/ 	.short	0x010a
        /*0276*/ 	.byte	0x3f
	.zero		1


	//   ....[29]....
        /*0278*/ 	.word	0x00009e20
        /*027c*/ 	.word	0x00000003
        /*0280*/ 	.word	0x00000000
        /*0284*/ 	.short	0x010a
        /*0286*/ 	.byte	0x3f
	.zero		1


	//   ....[30]....
        /*0288*/ 	.word	0x00009e80
        /*028c*/ 	.word	0x0000009f
        /*0290*/ 	.word	0x00000000
        /*0294*/ 	.short	0x010a
        /*0296*/ 	.byte	0x3f
	.zero		1


	//   ....[31]....
        /*0298*/ 	.word	0x00009ed0
        /*029c*/ 	.word	0x00000003
        /*02a0*/ 	.word	0x00000000
        /*02a4*/ 	.short	0x010a
        /*02a6*/ 	.byte	0x3f
	.zero		1


	//   ....[32]....
        /*02a8*/ 	.word	0x00009f30
        /*02ac*/ 	.word	0x00000005
        /*02b0*/ 	.word	0x00000000
        /*02b4*/ 	.short	0x010a
        /*02b6*/ 	.byte	0x3f
	.zero		1


	//   ....[33]....
        /*02b8*/ 	.word	0x00009f80
        /*02bc*/ 	.word	0x0000009f
        /*02c0*/ 	.word	0x00000010
        /*02c4*/ 	.short	0x010a
        /*02c6*/ 	.byte	0x3f
	.zero		1


	//   ....[34]....
        /*02c8*/ 	.word	0x0000a050
        /*02cc*/ 	.word	0x0000000c
        /*02d0*/ 	.word	0x00000020
        /*02d4*/ 	.short	0x010a
        /*02d6*/ 	.byte	0x3f
	.zero		1


	//   ....[35]....
        /*02d8*/ 	.word	0x0000a120
        /*02dc*/ 	.word	0x00000007
        /*02e0*/ 	.word	0x00000000
        /*02e4*/ 	.short	0x010a
        /*02e6*/ 	.byte	0x3f
	.zero		1


	//   ....[36]....
        /*02e8*/ 	.word	0x0000a170
        /*02ec*/ 	.word	0x00000009
        /*02f0*/ 	.word	0x00000000
        /*02f4*/ 	.short	0x010a
        /*02f6*/ 	.byte	0x3f
	.zero		1


	//   ....[37]....
        /*02f8*/ 	.word	0x0000a1c0
        /*02fc*/ 	.word	0x00000006
        /*0300*/ 	.word	0x00000000
        /*0304*/ 	.short	0x010a
        /*0306*/ 	.byte	0x3f
	.zero		1


	//----- nvinfo : EIATTR_NUM_MBARRIERS
	.align		4
.L_35:
        /*0308*/ 	.byte	0x03, 0x38
        /*030a*/ 	.short	0x000e


	//----- nvinfo : EIATTR_EXIT_INSTR_OFFSETS
	.align		4
        /*030c*/ 	.byte	0x04, 0x1c
        /*030e*/ 	.short	(.L_37 - .L_36)


	//   ....[0]....
.L_36:
        /*0310*/ 	.word	0x00001490


	//   ....[1]....
        /*0314*/ 	.word	0x000014f0


	//   ....[2]....
        /*0318*/ 	.word	0x00008e00


	//   ....[3]....
        /*031c*/ 	.word	0x00008e30


	//   ....[4]....
        /*0320*/ 	.word	0x00009e70


	//----- nvinfo : EIATTR_MAX_THREADS
	.align		4
.L_37:
        /*0324*/ 	.byte	0x04, 0x05
        /*0326*/ 	.short	(.L_39 - .L_38)
.L_38:
        /*0328*/ 	.word	0x00000180
        /*032c*/ 	.word	0x00000001
        /*0330*/ 	.word	0x00000001


	//----- nvinfo : EIATTR_CRS_STACK_SIZE
	.align		4
.L_39:
        /*0334*/ 	.byte	0x04, 0x1e
        /*0336*/ 	.short	(.L_41 - .L_40)
.L_40:
        /*0338*/ 	.word	0x00000000


	//----- nvinfo : EIATTR_CBANK_PARAM_SIZE
	.align		4
.L_41:
        /*033c*/ 	.byte	0x03, 0x19
        /*033e*/ 	.short	0x0470


	//----- nvinfo : EIATTR_PARAM_CBANK
	.align		4
        /*0340*/ 	.byte	0x04, 0x0a
        /*0342*/ 	.short	(.L_43 - .L_42)
	.align		4
.L_42:
        /*0344*/ 	.word	index@(.nv.constant0._ZN7cutlass13device_kernelINS_4gemm6kernel13GemmUniversalIN4cute5tupleIJiiiiEEENS1_10collective13CollectiveMmaINS1_34MainloopSm90TmaGmmaWarpSpecializedILi4ENS5_IJNS4_1CILi2EEENSA_ILi1EEESC_EEENS1_32KernelTmaWarpSpecializedPingpongEEENS5_IJNSA_ILi64EEENSA_ILi256EEENSA_ILi128EEEEEEaNS5_IJlSC_lEEEaSK_NS4_8TiledMMAINS4_8MMA_AtomIJNS4_4SM904GMMA27MMA_64x256x32_S32S8S8_SS_TNEEEENS4_6LayoutINS5_IJSC_SC_SC_EEENS5_IJNSA_ILi0EEEST_ST_EEEEENS5_IJNS4_10UnderscoreESW_SW_EEEEENS4_13SM90_TMA_LOADENS4_14ComposedLayoutINS4_7SwizzleILi3ELi4ELi3EEENS4_18smem_ptr_flag_bitsILi8EEENSR_INS5_IJNSA_ILi8EEESI_EEENS5_IJSI_SC_EEEEEEEvNS4_8identityENS4_23SM90_TMA_LOAD_MULTICASTES19_vS1A_EENS_8epilogue10collective6detail29Sm90TmaWarpSpecializedAdapterINS1E_15DefaultEpilogueIaSK_SK_NS1D_6thread17LinearCombinationIaLi1EiiLNS1I_9ScaleType4KindE0ELNS_15FloatRoundStyleE2EaEENS1_15EpilogueDefaultEEEEEvvEEEEvNT_6ParamsE)
        /*0348*/ 	.short	0x0210
        /*034a*/ 	.short	0x0470


	//----- nvinfo : EIATTR_SW_WAR
	.align		4
.L_43:
        /*034c*/ 	.byte	0x04, 0x36
        /*034e*/ 	.short	(.L_45 - .L_44)
.L_44:
        /*0350*/ 	.word	0x00000008
.L_45:


//--------------------- .nv.callgraph             --------------------------
	.section	.nv.callgraph,"",@"SHT_CUDA_CALLGRAPH"
	.align	4
	.sectionentsize	8
	.align		4
        /*0000*/ 	.word	0x00000000
	.align		4
        /*0004*/ 	.word	0xffffffff
	.align		4
        /*0008*/ 	.word	index@(_ZN7cutlass13device_kernelINS_4gemm6kernel13GemmUniversalIN4cute5tupleIJiiiiEEENS1_10collective13CollectiveMmaINS1_34MainloopSm90TmaGmmaWarpSpecializedILi4ENS5_IJNS4_1CILi2EEENSA_ILi1EEESC_EEENS1_32KernelTmaWarpSpecializedPingpongEEENS5_IJNSA_ILi64EEENSA_ILi256EEENSA_ILi128EEEEEEaNS5_IJlSC_lEEEaSK_NS4_8TiledMMAINS4_8MMA_AtomIJNS4_4SM904GMMA27MMA_64x256x32_S32S8S8_SS_TNEEEENS4_6LayoutINS5_IJSC_SC_SC_EEENS5_IJNSA_ILi0EEEST_ST_EEEEENS5_IJNS4_10UnderscoreESW_SW_EEEEENS4_13SM90_TMA_LOADENS4_14ComposedLayoutINS4_7SwizzleILi3ELi4ELi3EEENS4_18smem_ptr_flag_bitsILi8EEENSR_INS5_IJNSA_ILi8EEESI_EEENS5_IJSI_SC_EEEEEEEvNS4_8identityENS4_23SM90_TMA_LOAD_MULTICASTES19_vS1A_EENS_8epilogue10collective6detail29Sm90TmaWarpSpecializedAdapterINS1E_15DefaultEpilogueIaSK_SK_NS1D_6thread17LinearCombinationIaLi1EiiLNS1I_9ScaleType4KindE0ELNS_15FloatRoundStyleE2EaEENS1_15EpilogueDefaultEEEEEvvEEEEvNT_6ParamsE)
	.align		4
        /*000c*/ 	.word	index@(__assertfail)
	.align		4
        /*0010*/ 	.word	0x00000000
	.align		4
        /*0014*/ 	.word	0xfffffffe
	.align		4
        /*0018*/ 	.word	0x00000000
	.align		4
        /*001c*/ 	.word	0xfffffffd
	.align		4
        /*0020*/ 	.word	0x00000000
	.align		4
        /*0024*/ 	.word	0xfffffffc


//--------------------- .nv.constant4             --------------------------
	.section	.nv.constant4,"a",@progbits
	.align	8
	.align		8
.nv.constant4:
        /*0000*/ 	.dword	__assertfail
	.align		8
        /*0008*/ 	.dword	__unnamed_1
	.align		8
        /*0010*/ 	.dword	_ZN39_INTERNAL_e8e4b764_4_k_cu_090a9c5f_53244cuda3std3__45__cpo5beginE
	.align		8
        /*0018*/ 	.dword	_ZN39_INTERNAL_e8e4b764_4_k_cu_090a9c5f_53244cuda3std3__45__cpo3endE
	.align		8
        /*0020*/ 	.dword	_ZN39_INTERNAL_e8e4b764_4_k_cu_090a9c5f_53244cuda3std3__45__cpo6cbeginE
	.align		8
        /*0028*/ 	.dword	_ZN39_INTERNAL_e8e4b764_4_k_cu_090a9c5f_53244cuda3std3__45__cpo4cendE
	.align		8
        /*0030*/ 	.dword	_ZN39_INTERNAL_e8e4b764_4_k_cu_090a9c5f_53244cuda3std3__441_GLOBAL__N__e8e4b764_4_k_cu_090a9c5f_53246ignoreE
	.align		8
        /*0038*/ 	.dword	_ZN39_INTERNAL_e8e4b764_4_k_cu_090a9c5f_53244cuda3std3__419piecewise_constructE
	.align		8
        /*0040*/ 	.dword	_ZN39_INTERNAL_e8e4b764_4_k_cu_090a9c5f_53244cuda3std3__48in_placeE
	.align		8
        /*0048*/ 	.dword	_ZN39_INTERNAL_e8e4b764_4_k_cu_090a9c5f_53244cuda3std6ranges3__45__cpo4swapE
	.align		8
        /*0050*/ 	.dword	_ZN39_INTERNAL_e8e4b764_4_k_cu_090a9c5f_53244cuda3std6ranges3__45__cpo9iter_moveE
	.align		8
        /*0058*/ 	.dword	_ZN39_INTERNAL_e8e4b764_4_k_cu_090a9c5f_53244cute7productE
	.align		8
        /*0060*/ 	.dword	_ZN39_INTERNAL_e8e4b764_4_k_cu_090a9c5f_53244cute1_E
	.align		8
        /*0068*/ 	.dword	$str$22
	.align		8
        /*0070*/ 	.dword	$str$23


//--------------------- .text._ZN7cutlass13device_kernelINS_4gemm6kernel13GemmUniversalIN4cute5tupleIJiiiiEEENS1_10collective13CollectiveMmaINS1_34MainloopSm90TmaGmmaWarpSpecializedILi4ENS5_IJNS4_1CILi2EEENSA_ILi1EEESC_EEENS1_32KernelTmaWarpSpecializedPingpongEEENS5_IJNSA_ILi64EEENSA_ILi256EEENSA_ILi128EEEEEEaNS5_IJlSC_lEEEaSK_NS4_8TiledMMAINS4_8MMA_AtomIJNS4_4SM904GMMA27MMA_64x256x32_S32S8S8_SS_TNEEEENS4_6LayoutINS5_IJSC_SC_SC_EEENS5_IJNSA_ILi0EEEST_ST_EEEEENS5_IJNS4_10UnderscoreESW_SW_EEEEENS4_13SM90_TMA_LOADENS4_14ComposedLayoutINS4_7SwizzleILi3ELi4ELi3EEENS4_18smem_ptr_flag_bitsILi8EEENSR_INS5_IJNSA_ILi8EEESI_EEENS5_IJSI_SC_EEEEEEEvNS4_8identityENS4_23SM90_TMA_LOAD_MULTICASTES19_vS1A_EENS_8epilogue10collective6detail29Sm90TmaWarpSpecializedAdapterINS1E_15DefaultEpilogueIaSK_SK_NS1D_6thread17LinearCombinationIaLi1EiiLNS1I_9ScaleType4KindE0ELNS_15FloatRoundStyleE2EaEENS1_15EpilogueDefaultEEEEEvvEEEEvNT_6ParamsE --------------------------
	.section	.text._ZN7cutlass13device_kernelINS_4gemm6kernel13GemmUniversalIN4cute5tupleIJiiiiEEENS1_10collective13CollectiveMmaINS1_34MainloopSm90TmaGmmaWarpSpecializedILi4ENS5_IJNS4_1CILi2EEENSA_ILi1EEESC_EEENS1_32KernelTmaWarpSpecializedPingpongEEENS5_IJNSA_ILi64EEENSA_ILi256EEENSA_ILi128EEEEEEaNS5_IJlSC_lEEEaSK_NS4_8TiledMMAINS4_8MMA_AtomIJNS4_4SM904GMMA27MMA_64x256x32_S32S8S8_SS_TNEEEENS4_6LayoutINS5_IJSC_SC_SC_EEENS5_IJNSA_ILi0EEEST_ST_EEEEENS5_IJNS4_10UnderscoreESW_SW_EEEEENS4_13SM90_TMA_LOADENS4_14ComposedLayoutINS4_7SwizzleILi3ELi4ELi3EEENS4_18smem_ptr_flag_bitsILi8EEENSR_INS5_IJNSA_ILi8EEESI_EEENS5_IJSI_SC_EEEEEEEvNS4_8identityENS4_23SM90_TMA_LOAD_MULTICASTES19_vS1A_EENS_8epilogue10collective6detail29Sm90TmaWarpSpecializedAdapterINS1E_15DefaultEpilogueIaSK_SK_NS1D_6thread17LinearCombinationIaLi1EiiLNS1I_9ScaleType4KindE0ELNS_15FloatRoundStyleE2EaEENS1_15EpilogueDefaultEEEEEvvEEEEvNT_6ParamsE,"ax",@progbits
	.align	128
.text._ZN7cutlass13device_kernelINS_4gemm6kernel13GemmUniversalIN4cute5tupleIJiiiiEEENS1_10collective13CollectiveMmaINS1_34MainloopSm90TmaGmmaWarpSpecializedILi4ENS5_IJNS4_1CILi2EEENSA_ILi1EEESC_EEENS1_32KernelTmaWarpSpecializedPingpongEEENS5_IJNSA_ILi64EEENSA_ILi256EEENSA_ILi128EEEEEEaNS5_IJlSC_lEEEaSK_NS4_8TiledMMAINS4_8MMA_AtomIJNS4_4SM904GMMA27MMA_64x256x32_S32S8S8_SS_TNEEEENS4_6LayoutINS5_IJSC_SC_SC_EEENS5_IJNSA_ILi0EEEST_ST_EEEEENS5_IJNS4_10UnderscoreESW_SW_EEEEENS4_13SM90_TMA_LOADENS4_14ComposedLayoutINS4_7SwizzleILi3ELi4ELi3EEENS4_18smem_ptr_flag_bitsILi8EEENSR_INS5_IJNSA_ILi8EEESI_EEENS5_IJSI_SC_EEEEEEEvNS4_8identityENS4_23SM90_TMA_LOAD_MULTICASTES19_vS1A_EENS_8epilogue10collective6detail29Sm90TmaWarpSpecializedAdapterINS1E_15DefaultEpilogueIaSK_SK_NS1D_6thread17LinearCombinationIaLi1EiiLNS1I_9ScaleType4KindE0ELNS_15FloatRoundStyleE2EaEENS1_15EpilogueDefaultEEEEEvvEEEEvNT_6ParamsE:
        .type           _ZN7cutlass13device_kernelINS_4gemm6kernel13GemmUniversalIN4cute5tupleIJiiiiEEENS1_10collective13CollectiveMmaINS1_34MainloopSm90TmaGmmaWarpSpecializedILi4ENS5_IJNS4_1CILi2EEENSA_ILi1EEESC_EEENS1_32KernelTmaWarpSpecializedPingpongEEENS5_IJNSA_ILi64EEENSA_ILi256EEENSA_ILi128EEEEEEaNS5_IJlSC_lEEEaSK_NS4_8TiledMMAINS4_8MMA_AtomIJNS4_4SM904GMMA27MMA_64x256x32_S32S8S8_SS_TNEEEENS4_6LayoutINS5_IJSC_SC_SC_EEENS5_IJNSA_ILi0EEEST_ST_EEEEENS5_IJNS4_10UnderscoreESW_SW_EEEEENS4_13SM90_TMA_LOADENS4_14ComposedLayoutINS4_7SwizzleILi3ELi4ELi3EEENS4_18smem_ptr_flag_bitsILi8EEENSR_INS5_IJNSA_ILi8EEESI_EEENS5_IJSI_SC_EEEEEEEvNS4_8identityENS4_23SM90_TMA_LOAD_MULTICASTES19_vS1A_EENS_8epilogue10collective6detail29Sm90TmaWarpSpecializedAdapterINS1E_15DefaultEpilogueIaSK_SK_NS1D_6thread17LinearCombinationIaLi1EiiLNS1I_9ScaleType4KindE0ELNS_15FloatRoundStyleE2EaEENS1_15EpilogueDefaultEEEEEvvEEEEvNT_6ParamsE,@function
        .size           _ZN7cutlass13device_kernelINS_4gemm6kernel13GemmUniversalIN4cute5tupleIJiiiiEEENS1_10collective13CollectiveMmaINS1_34MainloopSm90TmaGmmaWarpSpecializedILi4ENS5_IJNS4_1CILi2EEENSA_ILi1EEESC_EEENS1_32KernelTmaWarpSpecializedPingpongEEENS5_IJNSA_ILi64EEENSA_ILi256EEENSA_ILi128EEEEEEaNS5_IJlSC_lEEEaSK_NS4_8TiledMMAINS4_8MMA_AtomIJNS4_4SM904GMMA27MMA_64x256x32_S32S8S8_SS_TNEEEENS4_6LayoutINS5_IJSC_SC_SC_EEENS5_IJNSA_ILi0EEEST_ST_EEEEENS5_IJNS4_10UnderscoreESW_SW_EEEEENS4_13SM90_TMA_LOADENS4_14ComposedLayoutINS4_7SwizzleILi3ELi4ELi3EEENS4_18smem_ptr_flag_bitsILi8EEENSR_INS5_IJNSA_ILi8EEESI_EEENS5_IJSI_SC_EEEEEEEvNS4_8identityENS4_23SM90_TMA_LOAD_MULTICASTES19_vS1A_EENS_8epilogue10collective6detail29Sm90TmaWarpSpecializedAdapterINS1E_15DefaultEpilogueIaSK_SK_NS1D_6thread17LinearCombinationIaLi1EiiLNS1I_9ScaleType4KindE0ELNS_15FloatRoundStyleE2EaEENS1_15EpilogueDefaultEEEEEvvEEEEvNT_6ParamsE,(.L_x_332 - _ZN7cutlass13device_kernelINS_4gemm6kernel13GemmUniversalIN4cute5tupleIJiiiiEEENS1_10collective13CollectiveMmaINS1_34MainloopSm90TmaGmmaWarpSpecializedILi4ENS5_IJNS4_1CILi2EEENSA_ILi1EEESC_EEENS1_32KernelTmaWarpSpecializedPingpongEEENS5_IJNSA_ILi64EEENSA_ILi256EEENSA_ILi128EEEEEEaNS5_IJlSC_lEEEaSK_NS4_8TiledMMAINS4_8MMA_AtomIJNS4_4SM904GMMA27MMA_64x256x32_S32S8S8_SS_TNEEEENS4_6LayoutINS5_IJSC_SC_SC_EEENS5_IJNSA_ILi0EEEST_ST_EEEEENS5_IJNS4_10UnderscoreESW_SW_EEEEENS4_13SM90_TMA_LOADENS4_14ComposedLayoutINS4_7SwizzleILi3ELi4ELi3EEENS4_18smem_ptr_flag_bitsILi8EEENSR_INS5_IJNSA_ILi8EEESI_EEENS5_IJSI_SC_EEEEEEEvNS4_8identityENS4_23SM90_TMA_LOAD_MULTICASTES19_vS1A_EENS_8epilogue10collective6detail29Sm90TmaWarpSpecializedAdapterINS1E_15DefaultEpilogueIaSK_SK_NS1D_6thread17LinearCombinationIaLi1EiiLNS1I_9ScaleType4KindE0ELNS_15FloatRoundStyleE2EaEENS1_15EpilogueDefaultEEEEEvvEEEEvNT_6ParamsE)
        .other          _ZN7cutlass13device_kernelINS_4gemm6kernel13GemmUniversalIN4cute5tupleIJiiiiEEENS1_10collective13CollectiveMmaINS1_34MainloopSm90TmaGmmaWarpSpecializedILi4ENS5_IJNS4_1CILi2EEENSA_ILi1EEESC_EEENS1_32KernelTmaWarpSpecializedPingpongEEENS5_IJNSA_ILi64EEENSA_ILi256EEENSA_ILi128EEEEEEaNS5_IJlSC_lEEEaSK_NS4_8TiledMMAINS4_8MMA_AtomIJNS4_4SM904GMMA27MMA_64x256x32_S32S8S8_SS_TNEEEENS4_6LayoutINS5_IJSC_SC_SC_EEENS5_IJNSA_ILi0EEEST_ST_EEEEENS5_IJNS4_10UnderscoreESW_SW_EEEEENS4_13SM90_TMA_LOADENS4_14ComposedLayoutINS4_7SwizzleILi3ELi4ELi3EEENS4_18smem_ptr_flag_bitsILi8EEENSR_INS5_IJNSA_ILi8EEESI_EEENS5_IJSI_SC_EEEEEEEvNS4_8identityENS4_23SM90_TMA_LOAD_MULTICASTES19_vS1A_EENS_8epilogue10collective6detail29Sm90TmaWarpSpecializedAdapterINS1E_15DefaultEpilogueIaSK_SK_NS1D_6thread17LinearCombinationIaLi1EiiLNS1I_9ScaleType4KindE0ELNS_15FloatRoundStyleE2EaEENS1_15EpilogueDefaultEEEEEvvEEEEvNT_6ParamsE,@"STO_CUDA_ENTRY STV_DEFAULT"
_ZN7cutlass13device_kernelINS_4gemm6kernel13GemmUniversalIN4cute5tupleIJiiiiEEENS1_10collective13CollectiveMmaINS1_34MainloopSm90TmaGmmaWarpSpecializedILi4ENS5_IJNS4_1CILi2EEENSA_ILi1EEESC_EEENS1_32KernelTmaWarpSpecializedPingpongEEENS5_IJNSA_ILi64EEENSA_ILi256EEENSA_ILi128EEEEEEaNS5_IJlSC_lEEEaSK_NS4_8TiledMMAINS4_8MMA_AtomIJNS4_4SM904GMMA27MMA_64x256x32_S32S8S8_SS_TNEEEENS4_6LayoutINS5_IJSC_SC_SC_EEENS5_IJNSA_ILi0EEEST_ST_EEEEENS5_IJNS4_10UnderscoreESW_SW_EEEEENS4_13SM90_TMA_LOADENS4_14ComposedLayoutINS4_7SwizzleILi3ELi4ELi3EEENS4_18smem_ptr_flag_bitsILi8EEENSR_INS5_IJNSA_ILi8EEESI_EEENS5_IJSI_SC_EEEEEEEvNS4_8identityENS4_23SM90_TMA_LOAD_MULTICASTES19_vS1A_EENS_8epilogue10collective6detail29Sm90TmaWarpSpecializedAdapterINS1E_15DefaultEpilogueIaSK_SK_NS1D_6thread17LinearCombinationIaLi1EiiLNS1I_9ScaleType4KindE0ELNS_15FloatRoundStyleE2EaEENS1_15EpilogueDefaultEEEEEvvEEEEvNT_6ParamsE:
[----:B------:R-:W0:Y:S01]  /*0000*/  LDC R1, c[0x0][0x28] ;  /* 0x00000a00ff017b82 */ /* 0x000e220000000800 */
[----:B------:R-:W1:Y:S01]  /*0010*/  S2R R3, SR_TID.X ;  /* 0x0000000000037919 */ /* 0x000e620000002100 */
[----:B------:R-:W-:Y:S01]  /*0020*/  ELECT P0, URZ, PT ;  /* 0x00000000003f782f */ /* 0x000fe20003800000 */
[----:B------:R-:W-:Y:S01]  /*0030*/  BSSY B0, `(.L_x_0) ;  /* 0x0000014000007945 */ /* 0x000fe20003800000 */
[--C-:B-1----:R-:W-:Y:S02]  /*0040*/  SHF.R.U32.HI R0, RZ, 0x5, R3.reuse ;  /* 0x00000005ff007819 */ /* 0x102fe40000011603 */
[----:B------:R-:W-:-:S03]  /*0050*/  SHF.R.U32.HI R5, RZ, 0x7, R3 ;  /* 0x00000007ff057819 */ /* 0x000fc60000011603 */
[----:B------:R-:W1:Y:S02]  /*0060*/  SHFL.IDX PT, R2, R0, RZ, 0x1f ;  /* 0x00001fff00027589 */ /* 0x000e6400000e0000 */
[----:B-1----:R-:W-:Y:S02]  /*0070*/  R2UR UR6, R2 ;  /* 0x00000000020672ca */ /* 0x002fe400000e0000 */
[----:B------:R1:W2:Y:S11]  /*0080*/  SHFL.IDX PT, R2, R5, RZ, 0x1f ;  /* 0x00001fff05027589 */ /* 0x0002b600000e0000 */
[----:B------:R-:W-:-:S02]  /*0090*/  USHF.R.S32.HI UR4, URZ, 0x1f, UR6 ;  /* 0x0000001f3f047899 */ /* 0x000fc40008011406 */
[----:B------:R-:W-:Y:S02]  /*00a0*/  ISETP.NE.OR P0, PT, RZ, UR6, !P0 ;  /* 0x00000006ff007c0c */ /* 0x000fe4000c705670 */
[----:B------:R-:W-:-:S04]  /*00b0*/  ULEA.HI UR4, UR4, UR6, URZ, 0x2 ;  /* 0x0000000604047291 */ /* 0x000fc8000f8f103f */
[----:B------:R-:W-:-:S04]  /*00c0*/  ULOP3.LUT UR4, UR4, 0xfffffffc, URZ, 0xc0, !UPT ;  /* 0xfffffffc04047892 */ /* 0x000fc8000f8ec03f */
[----:B------:R-:W-:-:S03]  /*00d0*/  UIADD3 UR6, UR6, -UR4, URZ ;  /* 0x8000000406067290 */ /* 0x000fc6000fffe03f */
[----:B012---:R-:W-:Y:S09]  /*00e0*/  @P0 BRA `(.L_x_1) ;  /* 0x0000000000200947 */ /* 0x007ff20003800000 */
[----:B------:R-:W-:Y:S02]  /*00f0*/  ULDC.64 UR4, c[0x0][0x198] ;  /* 0x0000660000047ab9 */ /* 0x000fe40000000a00 */
[----:B------:R-:W-:Y:S02]  /*0100*/  UIADD3 UR8, UP0, UR4, 0xf0, URZ ;  /* 0x000000f004087890 */ /* 0x000fe4000ff1e03f */
[----:B------:R-:W-:Y:S02]  /*0110*/  UIADD3 UR4, UP1, UR4, 0x1f0, URZ ;  /* 0x000001f004047890 */ /* 0x000fe4000ff3e03f */
[----:B------:R-:W-:Y:S02]  /*0120*/  UIADD3.X UR9, URZ, UR5, URZ, UP0, !UPT ;  /* 0x000000053f097290 */ /* 0x000fe400087fe43f */
[----:B------:R-:W-:-:S07]  /*0130*/  UIADD3.X UR5, URZ, UR5, URZ, UP1, !UPT ;  /* 0x000000053f057290 */ /* 0x000fce0008ffe43f */
[----:B------:R0:W-:Y:S02]  /*0140*/  UTMACCTL.PF [UR8] ;  /* 0x00000000080079b9 */ /* 0x0001e40008040000 */
[----:B------:R0:W-:Y:S02]  /*0150*/  UTMACCTL.PF [UR4] ;  /* 0x00000000040079b9 */ /* 0x0001e40008040000 */
[----:B0-----:R-:W-:Y:S01]  /*0160*/  NOP ;  /* 0x0000000000007918 */ /* 0x001fe20000000000 */
.L_x_1:
[----:B------:R-:W-:Y:S05]  /*0170*/  BSYNC B0 ;  /* 0x0000000000007941 */ /* 0x000fea0003800000 */
.L_x_0:
[----:B------:R-:W0:Y:S01]  /*0180*/  SHFL.IDX PT, R6, R0, RZ, 0x1f ;  /* 0x00001fff00067589 */ /* 0x000e2200000e0000 */
[----:B------:R-:W-:Y:S01]  /*0190*/  R2UR UR19, R2 ;  /* 0x00000000021372ca */ /* 0x000fe200000e0000 */
[----:B------:R-:W-:-:S04]  /*01a0*/  UISETP.NE.AND UP0, UPT, UR6, 0x3, UPT ;  /* 0x000000030600788c */ /* 0x000fc8000bf05270 */
[----:B------:R-:W-:-:S08]  /*01b0*/  UISETP.EQ.OR UP0, UPT, UR6, URZ, !UP0 ;  /* 0x0000003f0600728c */ /* 0x000fd0000c702670 */
[----:B------:R-:W-:Y:S02]  /*01c0*/  UIADD3 UR14, UR19, -0x1, URZ ;  /* 0xffffffff130e7890 */ /* 0x000fe4000fffe03f */
[----:B------:R-:W-:Y:S02]  /*01d0*/  UISETP.EQ.AND UP0, UPT, UR19, URZ, UP0 ;  /* 0x0000003f1300728c */ /* 0x000fe40008702270 */
[----:B------:R-:W-:Y:S02]  /*01e0*/  UISETP.GE.U32.AND UP1, UPT, UR14, 0x2, UPT ;  /* 0x000000020e00788c */ /* 0x000fe4000bf26070 */
[----:B------:R-:W-:Y:S01]  /*01f0*/  USEL UR40, URZ, 0x1, !UP0 ;  /* 0x000000013f287887 */ /* 0x000fe2000c000000 */
[----:B0-----:R-:W-:-:S03]  /*0200*/  ISETP.NE.AND P0, PT, R6, RZ, PT ;  /* 0x000000ff0600720c */ /* 0x001fc60003f05270 */
[----:B------:R-:W-:-:S10]  /*0210*/  USEL UR40, UR40, 0x2, UP1 ;  /* 0x0000000228287887 */ /* 0x000fd40008800000 */
[----:B------:R-:W-:Y:S05]  /*0220*/  @P0 BRA `(.L_x_2) ;  /* 0x0000000000580947 */ /* 0x000fea0003800000 */
[----:B------:R-:W0:Y:S01]  /*0230*/  S2UR UR7, SR_CgaCtaId ;  /* 0x00000000000779c3 */ /* 0x000e220000008800 */
[----:B------:R-:W-:Y:S01]  /*0240*/  UMOV UR4, 0x400 ;  /* 0x0000040000047882 */ /* 0x000fe20000000000 */
[----:B------:R-:W-:Y:S01]  /*0250*/  UMOV UR5, 0x1 ;  /* 0x0000000100057882 */ /* 0x000fe20000000000 */
[----:B------:R-:W-:Y:S01]  /*0260*/  UMOV UR8, 0x2 ;  /* 0x0000000200087882 */ /* 0x000fe20000000000 */
[----:B------:R-:W-:Y:S01]  /*0270*/  ELECT P0, URZ, PT ;  /* 0x00000000003f782f */ /* 0x000fe20003800000 */
[----:B------:R-:W-:-:S04]  /*0280*/  UIADD3 UR8, -UR8, 0x100000, URZ ;  /* 0x0010000008087890 */ /* 0x000fc8000fffe13f */
[----:B------:R-:W-:Y:S02]  /*0290*/  USHF.L.U32 UR9, UR8, 0xb, URZ ;  /* 0x0000000b08097899 */ /* 0x000fe4000800063f */
[----:B------:R-:W-:Y:S02]  /*02a0*/  USHF.L.U32 UR8, UR8, 0x1, URZ ;  /* 0x0000000108087899 */ /* 0x000fe4000800063f */
[----:B0-----:R-:W-:Y:S02]  /*02b0*/  ULEA UR7, UR7, UR4, 0x18 ;  /* 0x0000000407077291 */ /* 0x001fe4000f8ec03f */
[----:B------:R-:W-:-:S04]  /*02c0*/  UIADD3 UR4, -UR5, 0x100000, URZ ;  /* 0x0010000005047890 */ /* 0x000fc8000fffe13f */
[----:B------:R-:W-:Y:S02]  /*02d0*/  USHF.L.U32 UR5, UR4, 0xb, URZ ;  /* 0x0000000b04057899 */ /* 0x000fe4000800063f */
[----:B------:R-:W-:Y:S01]  /*02e0*/  USHF.L.U32 UR4, UR4, 0x1, URZ ;  /* 0x0000000104047899 */ /* 0x000fe2000800063f */
[----:B------:R-:W0:Y:S11]  /*02f0*/  FENCE.VIEW.ASYNC.S ;  /* 0x00000000000073c6 */ /* 0x000e360000000000 */
[----:B0-----:R0:W1:Y:S01]  /*0300*/  SYNCS.EXCH.64 URZ, [UR7], UR4 ;  /* 0x00000004073f75b2 */ /* 0x0010620008000100 */
[----:B------:R0:W2:Y:S01]  /*0310*/  SYNCS.EXCH.64 URZ, [UR7+0x20], UR8 ;  /* 0x00002008073f75b2 */ /* 0x0000a20008000100 */
[----:B------:R0:W3:Y:S01]  /*0320*/  SYNCS.EXCH.64 URZ, [UR7+0x8], UR4 ;  /* 0x00000804073f75b2 */ /* 0x0000e20008000100 */
[----:B------:R0:W4:Y:S01]  /*0330*/  SYNCS.EXCH.64 URZ, [UR7+0x28], UR8 ;  /* 0x00002808073f75b2 */ /* 0x0001220008000100 */
[----:B------:R0:W0:Y:S01]  /*0340*/  SYNCS.EXCH.64 URZ, [UR7+0x10], UR4 ;  /* 0x00001004073f75b2 */ /* 0x0000220008000100 */
[----:B------:R0:W0:Y:S01]  /*0350*/  SYNCS.EXCH.64 URZ, [UR7+0x30], UR8 ;  /* 0x00003008073f75b2 */ /* 0x0000220008000100 */
[----:B------:R0:W0:Y:S01]  /*0360*/  SYNCS.EXCH.64 URZ, [UR7+0x18], UR4 ;  /* 0x00001804073f75b2 */ /* 0x0000220008000100 */
[----:B------:R0:W0:Y:S01]  /*0370*/  SYNCS.EXCH.64 URZ, [UR7+0x38], UR8 ;  /* 0x00003808073f75b2 */ /* 0x0000220008000100 */
[----:B------:R-:W-:Y:S01]  /*0380*/  NOP ;  /* 0x0000000000007918 */ /* 0x000fe20000000000 */
.L_x_2:
[----:B------:R-:W5:Y:S01]  /*0390*/  S2UR UR15, SR_CTAID.X ;  /* 0x00000000000f79c3 */ /* 0x000f620000002500 */
[----:B------:R-:W-:Y:S01]  /*03a0*/  SHF.R.S32.HI R2, RZ, 0x1f, R3 ;  /* 0x0000001fff027819 */ /* 0x000fe20000011403 */
[----:B------:R-:W1:Y:S01]  /*03b0*/  SHFL.IDX PT, R7, R0, RZ, 0x1f ;  /* 0x00001fff00077589 */ /* 0x000e6200000e0000 */
[----:B------:R-:W-:Y:S02]  /*03c0*/  ELECT P0, URZ, PT ;  /* 0x00000000003f782f */ /* 0x000fe40003800000 */
[----:B------:R-:W-:Y:S01]  /*03d0*/  SHF.R.S32.HI R11, RZ, 0x1f, R6 ;  /* 0x0000001fff0b7819 */ /* 0x000fe20000011406 */
[----:B0-----:R-:W-:Y:S01]  /*03e0*/  ULDC UR4, c[0x0][0x150] ;  /* 0x0000540000047ab9 */ /* 0x001fe20000000800 */
[----:B------:R-:W-:Y:S01]  /*03f0*/  LEA.HI R2, R2, R3, RZ, 0x7 ;  /* 0x0000000302027211 */ /* 0x000fe200078f38ff */
[----:B------:R-:W0:Y:S01]  /*0400*/  SHFL.IDX PT, R8, R0, RZ, 0x1f ;  /* 0x00001fff00087589 */ /* 0x000e2200000e0000 */
[----:B------:R-:W2:Y:S01]  /*0410*/  S2UR UR8, SR_CTAID.Y ;  /* 0x00000000000879c3 */ /* 0x000ea20000002600 */
[----:B------:R-:W-:-:S02]  /*0420*/  ELECT P1, URZ, PT ;  /* 0x00000000003f782f */ /* 0x000fc40003820000 */
[----:B------:R-:W-:Y:S01]  /*0430*/  LOP3.LUT R2, R2, 0xffffff80, RZ, 0xc0, !PT ;  /* 0xffffff8002027812 */ /* 0x000fe200078ec0ff */
[----:B------:R-:W-:Y:S01]  /*0440*/  ULDC UR7, c[0x0][0x144] ;  /* 0x0000510000077ab9 */ /* 0x000fe20000000800 */
[----:B------:R-:W-:Y:S01]  /*0450*/  LEA.HI R11, R11, R6, RZ, 0x2 ;  /* 0x000000060b0b7211 */ /* 0x000fe200078f10ff */
[----:B------:R-:W-:Y:S01]  /*0460*/  UMOV UR18, 0x80 ;  /* 0x0000008000127882 */ /* 0x000fe20000000000 */
[----:B------:R-:W-:Y:S01]  /*0470*/  NOP ;  /* 0x0000000000007918 */ /* 0x000fe20000000000 */
[----:B------:R-:W-:Y:S01]  /*0480*/  IMAD.IADD R4, R3, 0x1, -R2 ;  /* 0x0000000103047824 */ /* 0x000fe200078e0a02 */
[----:B------:R-:W-:Y:S01]  /*0490*/  LOP3.LUT R11, R11, 0x3ffffffc, RZ, 0xc0, !PT ;  /* 0x3ffffffc0b0b7812 */ /* 0x000fe200078ec0ff */
[----:B------:R-:W-:Y:S01]  /*04a0*/  NOP ;  /* 0x0000000000007918 */ /* 0x000fe20000000000 */
[----:B------:R-:W-:Y:S01]  /*04b0*/  ULDC UR17, c[0x0][0x148] ;  /* 0x0000520000117ab9 */ /* 0x000fe20000000800 */
[----:B------:R-:W-:Y:S01]  /*04c0*/  IMAD.MOV.U32 R152, RZ, RZ, 0x1 ;  /* 0x00000001ff987424 */ /* 0x000fe200078e00ff */
[----:B------:R-:W-:Y:S01]  /*04d0*/  SHF.R.S32.HI R9, RZ, 0x1f, R4 ;  /* 0x0000001fff097819 */ /* 0x000fe20000011404 */
[----:B------:R-:W-:Y:S01]  /*04e0*/  IMAD.IADD R11, R6, 0x1, -R11 ;  /* 0x00000001060b7824 */ /* 0x000fe200078e0a0b */
[----:B------:R-:W-:-:S02]  /*04f0*/  ISETP.NE.AND P2, PT, RZ, UR19, PT ;  /* 0x00000013ff007c0c */ /* 0x000fc4000bf45270 */
[----:B-----5:R-:W-:Y:S02]  /*0500*/  I2FP.F32.U32 R10, UR15 ;  /* 0x0000000f000a7c45 */ /* 0x020fe40008201000 */
[----:B------:R-:W-:Y:S02]  /*0510*/  LEA.HI R2, R9, R4, RZ, 0x3 ;  /* 0x0000000409027211 */ /* 0x000fe400078f18ff */
[----:B-1----:R-:W-:Y:S01]  /*0520*/  ISETP.NE.OR P0, PT, R7, RZ, !P0 ;  /* 0x000000ff0700720c */ /* 0x002fe20004705670 */
[----:B------:R-:W-:Y:S01]  /*0530*/  FMUL R10, R10, UR4 ;  /* 0x000000040a0a7c20 */ /* 0x000fe20008400000 */
[--C-:B------:R-:W-:Y:S01]  /*0540*/  SHF.R.S32.HI R7, RZ, 0x3, R2.reuse ;  /* 0x00000003ff077819 */ /* 0x100fe20000011402 */
[----:B------:R-:W-:Y:S01]  /*0550*/  ULDC UR4, c[0x0][0x154] ;  /* 0x0000550000047ab9 */ /* 0x000fe20000000800 */
[----:B------:R-:W-:Y:S02]  /*0560*/  SHF.R.S32.HI R2, RZ, 0x1f, R2 ;  /* 0x0000001fff027819 */ /* 0x000fe40000011402 */
[----:B0-----:R-:W-:Y:S01]  /*0570*/  ISETP.NE.OR P1, PT, R8, RZ, !P1 ;  /* 0x000000ff0800720c */ /* 0x001fe20004f25670 */
[----:B------:R-:W0:Y:S01]  /*0580*/  F2I.U32.TRUNC.NTZ R10, R10 ;  /* 0x0000000a000a7305 */ /* 0x000e22000020f000 */
[----:B------:R-:W-:Y:S01]  /*0590*/  LEA.HI R2, R2, R7, RZ, 0x2 ;  /* 0x0000000702027211 */ /* 0x000fe200078f10ff */
[----:B------:R1:W1:Y:S01]  /*05a0*/  SHFL.IDX PT, R8, R5, RZ, 0x1f ;  /* 0x00001fff05087589 */ /* 0x00026200000e0000 */
[----:B--2---:R-:W-:-:S02]  /*05b0*/  I2FP.F32.U32 R0, UR8 ;  /* 0x0000000800007c45 */ /* 0x004fc40008201000 */
[----:B------:R-:W-:Y:S01]  /*05c0*/  LOP3.LUT R2, R2, 0xfffffffc, RZ, 0xc0, !PT ;  /* 0xfffffffc02027812 */ /* 0x000fe200078ec0ff */
[----:B------:R-:W-:Y:S02]  /*05d0*/  VOTEU.ALL UP0, P0 ;  /* 0x00000000003f7886 */ /* 0x000fe40000000000 */
[----:B------:R-:W-:Y:S02]  /*05e0*/  FMUL R6, R0, UR4 ;  /* 0x0000000400067c20 */ /* 0x000fe40008400000 */
[----:B------:R-:W-:Y:S01]  /*05f0*/  IMAD.IADD R2, R7, 0x1, -R2 ;  /* 0x0000000107027824 */ /* 0x000fe200078e0a02 */
[----:B------:R-:W2:Y:S01]  /*0600*/  @!UP0 S2UR UR11, SR_CgaCtaId ;  /* 0x00000000000b89c3 */ /* 0x000ea20000008800 */
[----:B------:R-:W-:Y:S01]  /*0610*/  VOTEU.ALL UP1, P1 ;  /* 0x00000000003f7886 */ /* 0x000fe20000820000 */
[----:B------:R-:W-:Y:S01]  /*0620*/  @!UP0 UMOV UR10, 0x400 ;  /* 0x00000400000a8882 */ /* 0x000fe20000000000 */
[----:B------:R-:W-:Y:S01]  /*0630*/  IMAD R2, R11, 0x4, R2 ;  /* 0x000000040b027824 */ /* 0x000fe200078e0202 */
[----:B0-----:R-:W-:Y:S01]  /*0640*/  R2UR UR4, R10 ;  /* 0x000000000a0472ca */ /* 0x001fe200000e0000 */
[----:B------:R-:W0:Y:S01]  /*0650*/  F2I.U32.TRUNC.NTZ R6, R6 ;  /* 0x0000000600067305 */ /* 0x000e22000020f000 */
[----:B------:R-:W-:Y:S01]  /*0660*/  @!UP1 UMOV UR13, 0x400 ;  /* 0x00000400000d9882 */ /* 0x000fe20000000000 */
[C---:B------:R-:W-:Y:S01]  /*0670*/  IMAD.SHL.U32 R153, R2.reuse, 0x4, RZ ;  /* 0x0000000402997824 */ /* 0x040fe200078e00ff */
[----:B------:R-:W-:Y:S01]  /*0680*/  LEA.HI R0, R2, R2, RZ, 0x1 ;  /* 0x0000000202007211 */ /* 0x000fe200078f08ff */
[----:B------:R-:W5:Y:S01]  /*0690*/  @!UP1 S2UR UR16, SR_CgaCtaId ;  /* 0x00000000001099c3 */ /* 0x000f620000008800 */
[----:B------:R-:W-:Y:S01]  /*06a0*/  VOTEU.ALL UP2, P1 ;  /* 0x00000000003f7886 */ /* 0x000fe20000840000 */
[----:B------:R-:W-:Y:S01]  /*06b0*/  VOTEU.ALL UP3, P1 ;  /* 0x00000000003f7886 */ /* 0x000fe20000860000 */
[----:B------:R-:W-:Y:S01]  /*06c0*/  LOP3.LUT R7, R0, 0xfffffffe, RZ, 0xc0, !PT ;  /* 0xfffffffe00077812 */ /* 0x000fe200078ec0ff */
[----:B------:R-:W-:Y:S01]  /*06d0*/  VOTEU.ALL UP4, P1 ;  /* 0x00000000003f7886 */ /* 0x000fe20000880000 */
[----:B------:R-:W-:Y:S01]  /*06e0*/  LOP3.LUT R153, R2, 0xc, R153, 0x78, !PT ;  /* 0x0000000c02997812 */ /* 0x000fe200078e7899 */
[----:B------:R-:W-:-:S02]  /*06f0*/  VOTEU.ALL UP5, P1 ;  /* 0x00000000003f7886 */ /* 0x000fc400008a0000 */
[----:B------:R-:W-:Y:S01]  /*0700*/  IMAD.IADD R7, R2, 0x1, -R7 ;  /* 0x0000000102077824 */ /* 0x000fe200078e0a07 */
[----:B------:R-:W-:Y:S01]  /*0710*/  UIADD3 UR4, -UR4, URZ, URZ ;  /* 0x0000003f04047290 */ /* 0x000fe2000fffe13f */
[----:B------:R-:W3:Y:S01]  /*0720*/  LDC R2, c[0x0][0x140] ;  /* 0x00005000ff027b82 */ /* 0x000ee20000000800 */
[----:B0-----:R-:W-:Y:S02]  /*0730*/  R2UR UR9, R6 ;  /* 0x00000000060972ca */ /* 0x001fe400000e0000 */
[----:B------:R-:W-:Y:S02]  /*0740*/  UIMAD UR7, UR7, UR4, UR15 ;  /* 0x00000004070772a4 */ /* 0x000fe4000f8e020f */
[----:B--2---:R-:W-:Y:S01]  /*0750*/  @!UP0 ULEA UR12, UR11, UR10, 0x18 ;  /* 0x0000000a0b0c8291 */ /* 0x004fe2000f8ec03f */
[----:B------:R-:W-:Y:S01]  /*0760*/  UMOV UR4, 0x20 ;  /* 0x0000002000047882 */ /* 0x000fe20000000000 */
[----:B------:R-:W-:-:S04]  /*0770*/  @!UP1 UIADD3 UR10, -UR18, 0x100000, URZ ;  /* 0x00100000120a9890 */ /* 0x000fc8000fffe13f */
[----:B------:R-:W-:Y:S02]  /*0780*/  @!UP1 USHF.L.U32 UR11, UR10, 0xb, URZ ;  /* 0x0000000b0a0b9899 */ /* 0x000fe4000800063f */
[----:B------:R-:W-:Y:S01]  /*0790*/  @!UP1 USHF.L.U32 UR10, UR10, 0x1, URZ ;  /* 0x000000010a0a9899 */ /* 0x000fe2000800063f */
[----:B------:R-:W-:Y:S01]  /*07a0*/  ISETP.NE.AND P3, PT, R7, UR7, PT ;  /* 0x0000000707007c0c */ /* 0x000fe2000bf65270 */
[----:B------:R-:W-:-:S04]  /*07b0*/  @!UP0 UIADD3 UR4, -UR4, 0x100000, URZ ;  /* 0x0010000004048890 */ /* 0x000fc8000fffe13f */
[----:B------:R-:W-:Y:S02]  /*07c0*/  @!UP0 USHF.L.U32 UR5, UR4, 0xb, URZ ;  /* 0x0000000b04058899 */ /* 0x000fe4000800063f */
[----:B------:R-:W-:Y:S01]  /*07d0*/  @!UP0 USHF.L.U32 UR4, UR4, 0x1, URZ ;  /* 0x0000000104048899 */ /* 0x000fe2000800063f */
[----:B------:R-:W-:Y:S01]  /*07e0*/  VOTEU.ALL UP0, P0 ;  /* 0x00000000003f7886 */ /* 0x000fe20000000000 */
[----:B-----5:R-:W-:Y:S01]  /*07f0*/  @!UP1 ULEA UR13, UR16, UR13, 0x18 ;  /* 0x0000000d100d9291 */ /* 0x020fe2000f8ec03f */
[----:B------:R-:W-:Y:S01]  /*0800*/  VOTEU.ALL UP1, P0 ;  /* 0x00000000003f7886 */ /* 0x000fe20000020000 */
[----:B------:R-:W-:Y:S01]  /*0810*/  UIADD3 UR9, -UR9, URZ, URZ ;  /* 0x0000003f09097290 */ /* 0x000fe2000fffe13f */
[----:B------:R-:W-:Y:S01]  /*0820*/  LOP3.LUT P0, RZ, R4, 0x7, RZ, 0xc0, !PT ;  /* 0x0000000704ff7812 */ /* 0x000fe2000780c0ff */
[----:B------:R-:W0:Y:S06]  /*0830*/  FENCE.VIEW.ASYNC.S ;  /* 0x00000000000073c6 */ /* 0x000e2c0000000000 */
[----:B0-----:R-:W0:Y:S01]  /*0840*/  @!UP0 SYNCS.EXCH.64 URZ, [UR12+0x70], UR4 ;  /* 0x000070040c3f85b2 */ /* 0x001e220008000100 */
[----:B------:R-:W-:-:S02]  /*0850*/  @P3 LEA.HI R0, R153, R153, RZ, 0x1 ;  /* 0x0000009999003211 */ /* 0x000fc400078f08ff */
[----:B---3--:R-:W-:Y:S02]  /*0860*/  ISETP.EQ.U32.AND P1, PT, R2, 0x1, PT ;  /* 0x000000010200780c */ /* 0x008fe40003f22070 */
[----:B------:R-:W-:Y:S02]  /*0870*/  @P3 SHF.R.S32.HI R0, RZ, 0x1, R0 ;  /* 0x00000001ff003819 */ /* 0x000fe40000011400 */
[----:B------:R-:W-:-:S04]  /*0880*/  ISETP.LT.U32.AND P0, PT, R153, 0x2, !P0 ;  /* 0x000000029900780c */ /* 0x000fc80004701070 */
[----:B-1----:R-:W-:Y:S01]  /*0890*/  SEL R5, RZ, 0x1, !P0 ;  /* 0x00000001ff057807 */ /* 0x002fe20004000000 */
[----:B------:R1:W2:Y:S01]  /*08a0*/  @!UP1 SYNCS.EXCH.64 URZ, [UR12+0x78], UR4 ;  /* 0x000078040c3f95b2 */ /* 0x0002a20008000100 */
[----:B------:R-:W-:Y:S01]  /*08b0*/  NOP ;  /* 0x0000000000007918 */ /* 0x000fe20000000000 */
[----:B-1----:R-:W-:Y:S01]  /*08c0*/  UIMAD UR4, UR17, UR9, UR8 ;  /* 0x00000009110472a4 */ /* 0x002fe2000f8e0208 */
[----:B------:R1:W3:Y:S05]  /*08d0*/  @!UP2 SYNCS.EXCH.64 URZ, [UR13+0x50], UR10 ;  /* 0x0000500a0d3fa5b2 */ /* 0x0002ea0008000100 */
[----:B------:R-:W-:-:S04]  /*08e0*/  @P3 ISETP.NE.AND P4, PT, R0, UR4, PT ;  /* 0x0000000400003c0c */ /* 0x000fc8000bf85270 */
[----:B------:R-:W-:-:S04]  /*08f0*/  @P3 SEL R152, RZ, 0x1, P4 ;  /* 0x00000001ff983807 */ /* 0x000fc80002000000 */
[----:B------:R-:W-:Y:S01]  /*0900*/  LOP3.LUT R152, R152, R5, RZ, 0xc0, !PT ;  /* 0x0000000598987212 */ /* 0x000fe200078ec0ff */
[----:B------:R1:W0:Y:S01]  /*0910*/  @!UP3 SYNCS.EXCH.64 URZ, [UR13+0x58], UR10 ;  /* 0x0000580a0d3fb5b2 */ /* 0x0002220008000100 */
[----:B------:R1:W0:Y:S01]  /*0920*/  @!UP4 SYNCS.EXCH.64 URZ, [UR13+0x60], UR10 ;  /* 0x0000600a0d3fc5b2 */ /* 0x0002220008000100 */
[----:B------:R1:W0:Y:S01]  /*0930*/  @!UP5 SYNCS.EXCH.64 URZ, [UR13+0x68], UR10 ;  /* 0x0000680a0d3fd5b2 */ /* 0x0002220008000100 */
[----:B------:R-:W-:Y:S01]  /*0940*/  NOP ;  /* 0x0000000000007918 */ /* 0x000fe20000000000 */
[----:B-1----:R-:W-:Y:S05]  /*0950*/  @!P1 BRA `(.L_x_3) ;  /* 0x0000000000089947 */ /* 0x002fea0003800000 */
[----:B0-234-:R-:W-:Y:S01]  /*0960*/  UCGABAR_ARV ;  /* 0x00000000000079c7 */ /* 0x01dfe20008000000 */
[----:B------:R-:W-:Y:S05]  /*0970*/  BRA `(.L_x_4) ;  /* 0x0000000000047947 */ /* 0x000fea0003800000 */
.L_x_3:
[----:B0-234-:R-:W-:Y:S01]  /*0980*/  NOP ;  /* 0x0000000000007918 */ /* 0x01dfe20000000000 */
.L_x_4:
[----:B------:R-:W-:Y:S01]  /*0990*/  ULDC.64 UR4, c[0x0][0x598] ;  /* 0x0001660000047ab9 */ /* 0x000fe20000000a00 */
[----:B------:R-:W-:Y:S01]  /*09a0*/  ULDC.64 UR38, c[0x0][0x208] ;  /* 0x0000820000267ab9 */ /* 0x000fe20000000a00 */
[----:B------:R-:W-:-:S04]  /*09b0*/  ISETP.NE.U32.AND P0, PT, RZ, UR4, PT ;  /* 0x00000004ff007c0c */ /* 0x000fc8000bf05070 */
[----:B------:R-:W-:-:S13]  /*09c0*/  ISETP.NE.AND.EX P0, PT, RZ, UR5, PT, P0 ;  /* 0x00000005ff007c0c */ /* 0x000fda000bf05300 */
[----:B------:R-:W-:Y:S05]  /*09d0*/  @!P0 BRA `(.L_x_5) ;  /* 0x00000000001c8947 */ /* 0x000fea0003800000 */
[----:B------:R-:W0:Y:S02]  /*09e0*/  LDC.64 R6, c[0x0][0x598] ;  /* 0x00016600ff067b82 */ /* 0x000e240000000a00 */
[----:B0-----:R-:W2:Y:S02]  /*09f0*/  LDG.E.64 R6, desc[UR38][R6.64] ;  /* 0x0000002606067981 */ /* 0x001ea4000c1e1b00 */
[----:B--2---:R-:W-:-:S04]  /*0a00*/  ISETP.NE.U32.AND P0, PT, R6, RZ, PT ;  /* 0x000000ff0600720c */ /* 0x004fc80003f05070 */
[----:B------:R-:W-:-:S13]  /*0a10*/  ISETP.NE.AND.EX P0, PT, R7, RZ, PT, P0 ;  /* 0x000000ff0700720c */ /* 0x000fda0003f05300 */
[----:B------:R-:W-:Y:S05]  /*0a20*/  @!P0 BRA `(.L_x_5) ;  /* 0x0000000000088947 */ /* 0x000fea0003800000 */
[----:B------:R0:W5:Y:S01]  /*0a30*/  LD.E R23, desc[UR38][R6.64] ;  /* 0x0000002606177980 */ /* 0x000162000c101900 */
[----:B------:R-:W-:Y:S05]  /*0a40*/  BRA `(.L_x_6) ;  /* 0x0000000000247947 */ /* 0x000fea0003800000 */
.L_x_5:
[----:B------:R-:W-:Y:S02]  /*0a50*/  ULDC.64 UR4, c[0x0][0x588] ;  /* 0x0001620000047ab9 */ /* 0x000fe40000000a00 */
[----:B------:R-:W-:-:S04]  /*0a60*/  ISETP.NE.U32.AND P0, PT, RZ, UR4, PT ;  /* 0x00000004ff007c0c */ /* 0x000fc8000bf05070 */
[----:B------:R-:W-:-:S13]  /*0a70*/  ISETP.NE.AND.EX P0, PT, RZ, UR5, PT, P0 ;  /* 0x00000005ff007c0c */ /* 0x000fda000bf05300 */
[----:B------:R-:W-:Y:S05]  /*0a80*/  @!P0 BRA `(.L_x_7) ;  /* 0x00000000000c8947 */ /* 0x000fea0003800000 */
[----:B------:R-:W0:Y:S02]  /*0a90*/  LDC.64 R6, c[0x0][0x588] ;  /* 0x00016200ff067b82 */ /* 0x000e240000000a00 */
[----:B0-----:R1:W5:Y:S01]  /*0aa0*/  LDG.E R23, desc[UR38][R6.64] ;  /* 0x0000002606177981 */ /* 0x001362000c1e1900 */
[----:B------:R-:W-:Y:S05]  /*0ab0*/  BRA `(.L_x_6) ;  /* 0x0000000000087947 */ /* 0x000fea0003800000 */
.L_x_7:
[----:B------:R-:W-:Y:S02]  /*0ac0*/  ULDC UR4, c[0x0][0x580] ;  /* 0x0001600000047ab9 */ /* 0x000fe40000000800 */
[----:B------:R-:W-:-:S07]  /*0ad0*/  IMAD.U32 R23, RZ, RZ, UR4 ;  /* 0x00000004ff177e24 */ /* 0x000fce000f8e00ff */
.L_x_6:
[----:B------:R-:W-:Y:S02]  /*0ae0*/  ULDC.64 UR4, c[0x0][0x5a0] ;  /* 0x0001680000047ab9 */ /* 0x000fe40000000a00 */
[----:B------:R-:W-:-:S04]  /*0af0*/  ISETP.NE.U32.AND P0, PT, RZ, UR4, PT ;  /* 0x00000004ff007c0c */ /* 0x000fc8000bf05070 */
[----:B------:R-:W-:-:S13]  /*0b00*/  ISETP.NE.AND.EX P0, PT, RZ, UR5, PT, P0 ;  /* 0x00000005ff007c0c */ /* 0x000fda000bf05300 */
[----:B------:R-:W-:Y:S05]  /*0b10*/  @!P0 BRA `(.L_x_8) ;  /* 0x00000000001c8947 */ /* 0x000fea0003800000 */
[----:B01----:R-:W0:Y:S02]  /*0b20*/  LDC.64 R6, c[0x0][0x5a0] ;  /* 0x00016800ff067b82 */ /* 0x003e240000000a00 */
[----:B0-----:R-:W2:Y:S02]  /*0b30*/  LDG.E.64 R6, desc[UR38][R6.64] ;  /* 0x0000002606067981 */ /* 0x001ea4000c1e1b00 */
[----:B--2---:R-:W-:-:S04]  /*0b40*/  ISETP.NE.U32.AND P0, PT, R6, RZ, PT ;  /* 0x000000ff0600720c */ /* 0x004fc80003f05070 */
[----:B------:R-:W-:-:S13]  /*0b50*/  ISETP.NE.AND.EX P0, PT, R7, RZ, PT, P0 ;  /* 0x000000ff0700720c */ /* 0x000fda0003f05300 */
[----:B------:R-:W-:Y:S05]  /*0b60*/  @!P0 BRA `(.L_x_8) ;  /* 0x0000000000088947 */ /* 0x000fea0003800000 */
[----:B------:R0:W5:Y:S01]  /*0b70*/  LD.E R22, desc[UR38][R6.64] ;  /* 0x0000002606167980 */ /* 0x000162000c101900 */
[----:B------:R-:W-:Y:S05]  /*0b80*/  BRA `(.L_x_9) ;  /* 0x0000000000247947 */ /* 0x000fea0003800000 */
.L_x_8:
[----:B------:R-:W-:Y:S02]  /*0b90*/  ULDC.64 UR4, c[0x0][0x590] ;  /* 0x0001640000047ab9 */ /* 0x000fe40000000a00 */
[----:B------:R-:W-:-:S04]  /*0ba0*/  ISETP.NE.U32.AND P0, PT, RZ, UR4, PT ;  /* 0x00000004ff007c0c */ /* 0x000fc8000bf05070 */
[----:B------:R-:W-:-:S13]  /*0bb0*/  ISETP.NE.AND.EX P0, PT, RZ, UR5, PT, P0 ;  /* 0x00000005ff007c0c */ /* 0x000fda000bf05300 */
[----:B------:R-:W-:Y:S05]  /*0bc0*/  @!P0 BRA `(.L_x_10) ;  /* 0x00000000000c8947 */ /* 0x000fea0003800000 */
[----:B01----:R-:W0:Y:S02]  /*0bd0*/  LDC.64 R6, c[0x0][0x590] ;  /* 0x00016400ff067b82 */ /* 0x003e240000000a00 */
[----:B0-----:R1:W5:Y:S01]  /*0be0*/  LDG.E R22, desc[UR38][R6.64] ;  /* 0x0000002606167981 */ /* 0x001362000c1e1900 */
[----:B------:R-:W-:Y:S05]  /*0bf0*/  BRA `(.L_x_9) ;  /* 0x0000000000087947 */ /* 0x000fea0003800000 */
.L_x_10:
[----:B------:R-:W-:Y:S02]  /*0c00*/  ULDC UR4, c[0x0][0x584] ;  /* 0x0001610000047ab9 */ /* 0x000fe40000000800 */
[----:B------:R-:W-:-:S07]  /*0c10*/  IMAD.U32 R22, RZ, RZ, UR4 ;  /* 0x00000004ff167e24 */ /* 0x000fce000f8e00ff */
.L_x_9:
[----:B------:R-:W-:Y:S01]  /*0c20*/  ULDC UR4, c[0x0][0x65c] ;  /* 0x0001970000047ab9 */ /* 0x000fe20000000800 */
[----:B01----:R-:W0:Y:S01]  /*0c30*/  LDC.64 R6, c[0x0][0x650] ;  /* 0x00019400ff067b82 */ /* 0x003e220000000a00 */
[----:B------:R-:W-:Y:S01]  /*0c40*/  UISETP.NE.AND UP2, UPT, UR4, 0x1, UPT ;  /* 0x000000010400788c */ /* 0x000fe2000bf45270 */
[----:B------:R-:W-:Y:S01]  /*0c50*/  IMAD.MOV.U32 R19, RZ, RZ, -0x1 ;  /* 0xffffffffff137424 */ /* 0x000fe200078e00ff */
[----:B------:R-:W-:Y:S01]  /*0c60*/  UISETP.NE.AND UP0, UPT, UR19, 0x2, UPT ;  /* 0x000000021300788c */ /* 0x000fe2000bf05270 */
[----:B------:R-:W-:Y:S01]  /*0c70*/  IMAD.MOV.U32 R18, RZ, RZ, -0x1 ;  /* 0xffffffffff127424 */ /* 0x000fe200078e00ff */
[----:B------:R-:W-:Y:S01]  /*0c80*/  UP2UR UR48, UPR, URZ, 0x4 ;  /* 0x000000043f307883 */ /* 0x000fe20008000000 */
[----:B------:R-:W-:-:S06]  /*0c90*/  IMAD.MOV.U32 R2, RZ, RZ, -0x1 ;  /* 0xffffffffff027424 */ /* 0x000fcc00078e00ff */
[----:B------:R-:W-:Y:S01]  /*0ca0*/  @UP2 ULDC UR12, c[0x0][0x10] ;  /* 0x00000400000c2ab9 */ /* 0x000fe20000000800 */
[----:B------:R-:W-:Y:S01]  /*0cb0*/  @UP2 UMOV UR4, UR8 ;  /* 0x0000000800042c82 */ /* 0x000fe20008000000 */
[----:B------:R-:W-:Y:S01]  /*0cc0*/  @UP2 UMOV UR5, URZ ;  /* 0x0000003f00052c82 */ /* 0x000fe20008000000 */
[----:B------:R-:W-:Y:S01]  /*0cd0*/  @!UP2 ULDC UR16, c[0x0][0xc] ;  /* 0x000003000010aab9 */ /* 0x000fe20000000800 */
[----:B------:R-:W-:Y:S01]  /*0ce0*/  @UP2 UIMAD.WIDE.U32 UR12, UR15, UR12, UR4 ;  /* 0x0000000c0f0c22a5 */ /* 0x000fe2000f8e0004 */
[----:B------:R-:W-:Y:S02]  /*0cf0*/  ULDC UR10, c[0x0][0xc] ;  /* 0x00000300000a7ab9 */ /* 0x000fe40000000800 */
[----:B------:R-:W-:Y:S01]  /*0d00*/  @UP2 UMOV UR4, URZ ;  /* 0x0000003f00042c82 */ /* 0x000fe20008000000 */
[----:B------:R-:W-:Y:S01]  /*0d10*/  UMOV UR5, URZ ;  /* 0x0000003f00057c82 */ /* 0x000fe20008000000 */
[----:B------:R-:W-:Y:S01]  /*0d20*/  @UP2 UIADD3 UR18, UR13, UR4, URZ ;  /* 0x000000040d122290 */ /* 0x000fe2000fffe03f */
[----:B------:R-:W-:-:S02]  /*0d30*/  ULDC UR11, c[0x0][0x10] ;  /* 0x00000400000b7ab9 */ /* 0x000fc40000000800 */
[----:B------:R-:W-:Y:S01]  /*0d40*/  UMOV UR4, UR15 ;  /* 0x0000000f00047c82 */ /* 0x000fe20008000000 */
[----:B------:R-:W-:Y:S02]  /*0d50*/  UIMAD.WIDE.U32 UR10, UR10, UR11, URZ ;  /* 0x0000000b0a0a72a5 */ /* 0x000fe4000f8e003f */
[----:B------:R-:W-:Y:S01]  /*0d60*/  @!UP2 UIMAD.WIDE.U32 UR4, UR8, UR16, UR4 ;  /* 0x000000100804a2a5 */ /* 0x000fe2000f8e0004 */
[----:B------:R-:W-:Y:S02]  /*0d70*/  ULDC UR13, c[0x0][0x14] ;  /* 0x00000500000d7ab9 */ /* 0x000fe40000000800 */
[----:B------:R-:W-:Y:S02]  /*0d80*/  UIMAD.WIDE.U32 UR36, UR10, UR13, URZ ;  /* 0x0000000d0a2472a5 */ /* 0x000fe4000f8e003f */
[----:B------:R-:W-:Y:S02]  /*0d90*/  UIMAD UR42, UR11, UR13, URZ ;  /* 0x0000000d0b2a72a4 */ /* 0x000fe4000f8e023f */
[----:B------:R-:W-:Y:S01]  /*0da0*/  @!UP2 UMOV UR12, UR4 ;  /* 0x00000004000cac82 */ /* 0x000fe20008000000 */
[----:B------:R-:W-:Y:S01]  /*0db0*/  @!UP2 UMOV UR18, UR5 ;  /* 0x000000050012ac82 */ /* 0x000fe20008000000 */
[----:B------:R-:W-:-:S02]  /*0dc0*/  UIADD3 UR42, UR37, UR42, URZ ;  /* 0x0000002a252a7290 */ /* 0x000fc4000fffe03f */
[----:B------:R-:W-:-:S04]  /*0dd0*/  UIADD3 UR4, UP1, UR12, UR36, URZ ;  /* 0x000000240c047290 */ /* 0x000fc8000ff3e03f */
[----:B------:R-:W-:Y:S02]  /*0de0*/  UIADD3.X UR5, UR18, UR42, URZ, UP1, !UPT ;  /* 0x0000002a12057290 */ /* 0x000fe40008ffe43f */
[----:B------:R-:W-:Y:S02]  /*0df0*/  USEL UR4, UR4, UR12, !UP0 ;  /* 0x0000000c04047287 */ /* 0x000fe4000c000000 */
[----:B------:R-:W-:-:S04]  /*0e00*/  USEL UR5, UR5, UR18, !UP0 ;  /* 0x0000001205057287 */ /* 0x000fc8000c000000 */
[----:B0-----:R-:W-:Y:S01]  /*0e10*/  ISETP.LE.U32.AND P0, PT, R6, UR4, PT ;  /* 0x0000000406007c0c */ /* 0x001fe2000bf03070 */
[----:B------:R-:W-:Y:S02]  /*0e20*/  IMAD.U32 R16, RZ, RZ, UR4 ;  /* 0x00000004ff107e24 */ /* 0x000fe4000f8e00ff */
[----:B------:R-:W-:Y:S02]  /*0e30*/  IMAD.U32 R0, RZ, RZ, UR5 ;  /* 0x00000005ff007e24 */ /* 0x000fe4000f8e00ff */
[----:B------:R-:W-:-:S03]  /*0e40*/  IMAD.U32 R17, RZ, RZ, UR5 ;  /* 0x00000005ff117e24 */ /* 0x000fc6000f8e00ff */
[----:B------:R-:W-:Y:S02]  /*0e50*/  ISETP.GE.U32.AND.EX P0, PT, R0, R7, PT, P0 ;  /* 0x000000070000720c */ /* 0x000fe40003f06100 */
[----:B------:R-:W-:-:S11]  /*0e60*/  PRMT R0, RZ, 0x7610, R0 ;  /* 0x00007610ff007816 */ /* 0x000fd60000000000 */
[----:B------:R-:W-:Y:S05]  /*0e70*/  @P0 BRA `(.L_x_11) ;  /* 0x0000000400500947 */ /* 0x000fea0003800000 */
[----:B------:R-:W-:Y:S01]  /*0e80*/  ULDC.64 UR18, c[0x0][0x628] ;  /* 0x00018a0000127ab9 */ /* 0x000fe20000000a00 */
[C---:B------:R-:W-:Y:S01]  /*0e90*/  R2UR UR20, R16.reuse ;  /* 0x00000000101472ca */ /* 0x040fe200000e0000 */
[----:B------:R-:W-:Y:S01]  /*0ea0*/  ULDC UR16, c[0x0][0x630] ;  /* 0x00018c0000107ab9 */ /* 0x000fe20000000800 */
[----:B------:R-:W-:Y:S02]  /*0eb0*/  ISETP.NE.U32.AND P0, PT, RZ, UR18, PT ;  /* 0x00000012ff007c0c */ /* 0x000fe4000bf05070 */
[----:B------:R-:W-:Y:S02]  /*0ec0*/  R2UR UR4, R16 ;  /* 0x00000000100472ca */ /* 0x000fe400000e0000 */
[----:B------:R-:W-:Y:S02]  /*0ed0*/  ISETP.NE.AND.EX P0, PT, RZ, UR19, PT, P0 ;  /* 0x00000013ff007c0c */ /* 0x000fe4000bf05300 */
[----:B------:R-:W-:-:S11]  /*0ee0*/  R2UR UR5, R17 ;  /* 0x00000000110572ca */ /* 0x000fd600000e0000 */
[----:B------:R-:W-:Y:S05]  /*0ef0*/  @!P0 BRA `(.L_x_12) ;  /* 0x0000000000308947 */ /* 0x000fea0003800000 */
[----:B------:R-:W-:Y:S01]  /*0f00*/  R2UR UR4, R16 ;  /* 0x00000000100472ca */ /* 0x000fe200000e0000 */
[----:B------:R-:W-:Y:S01]  /*0f10*/  ULDC UR12, c[0x0][0x634] ;  /* 0x00018d00000c7ab9 */ /* 0x000fe20000000800 */
[----:B------:R-:W-:-:S11]  /*0f20*/  R2UR UR15, R17 ;  /* 0x00000000110f72ca */ /* 0x000fd600000e0000 */
[----:B------:R-:W-:-:S04]  /*0f30*/  UIADD3 UR12, UP1, UR4, UR12, URZ ;  /* 0x0000000c040c7290 */ /* 0x000fc8000ff3e03f */
[----:B------:R-:W-:-:S04]  /*0f40*/  UIADD3.X UR15, URZ, UR15, URZ, UP1, !UPT ;  /* 0x0000000f3f0f7290 */ /* 0x000fc80008ffe43f */
[----:B------:R-:W-:-:S04]  /*0f50*/  UIMAD.WIDE.U32 UR4, UR15, UR18, URZ ;  /* 0x000000120f0472a5 */ /* 0x000fc8000f8e003f */
[----:B------:R-:W-:Y:S02]  /*0f60*/  UIMAD.WIDE.U32 UR10, UP1, UR12, UR19, UR4 ;  /* 0x000000130c0a72a5 */ /* 0x000fe4000f820004 */
[----:B------:R-:W-:Y:S02]  /*0f70*/  UIMAD.WIDE.U32 UR4, UR12, UR18, URZ ;  /* 0x000000120c0472a5 */ /* 0x000fe4000f8e003f */
[----:B------:R-:W-:Y:S02]  /*0f80*/  UIADD3.X UR13, URZ, URZ, URZ, UP1, !UPT ;  /* 0x0000003f3f0d7290 */ /* 0x000fe40008ffe43f */
[----:B------:R-:W-:Y:S01]  /*0f90*/  UIADD3 URZ, UP1, UR5, UR10, URZ ;  /* 0x0000000a053f7290 */ /* 0x000fe2000ff3e03f */
[----:B------:R-:W-:-:S03]  /*0fa0*/  UMOV UR12, UR11 ;  /* 0x0000000b000c7c82 */ /* 0x000fc60008000000 */
[----:B------:R-:W-:-:S12]  /*0fb0*/  UIMAD.WIDE.U32.X UR4, UR15, UR19, UR12, UP1 ;  /* 0x000000130f0472a5 */ /* 0x000fd800088e040c */
.L_x_12:
[----:B------:R-:W-:Y:S01]  /*0fc0*/  USHF.R.U64 UR4, UR4, UR16, UR5 ;  /* 0x0000001004047299 */ /* 0x000fe20008001205 */
[----:B------:R-:W-:Y:S01]  /*0fd0*/  R2UR UR11, R17 ;  /* 0x00000000110b72ca */ /* 0x000fe200000e0000 */
[----:B------:R-:W-:Y:S02]  /*0fe0*/  USHF.R.U32.HI UR5, URZ, UR16, UR5 ;  /* 0x000000103f057299 */ /* 0x000fe40008011605 */
[----:B------:R-:W-:Y:S01]  /*0ff0*/  UIADD3 UR12, UP1, URZ, -UR4, URZ ;  /* 0x800000043f0c7290 */ /* 0x000fe2000ff3e03f */
[----:B------:R-:W-:Y:S01]  /*1000*/  ULDC.64 UR18, c[0x0][0x620] ;  /* 0x0001880000127ab9 */ /* 0x000fe20000000a00 */
[----:B------:R-:W-:Y:S02]  /*1010*/  UISETP.NE.AND UP2, UPT, UR48, URZ, UPT ;  /* 0x0000003f3000728c */ /* 0x000fe4000bf45270 */
[----:B------:R-:W-:Y:S01]  /*1020*/  UIADD3.X UR5, URZ, ~UR5, URZ, UP1, !UPT ;  /* 0x800000053f057290 */ /* 0x000fe20008ffe43f */
[----:B------:R-:W-:Y:S01]  /*1030*/  UMOV UR10, UR20 ;  /* 0x00000014000a7c82 */ /* 0x000fe20008000000 */
[----:B------:R-:W-:-:S02]  /*1040*/  ULDC UR13, c[0x0][0x618] ;  /* 0x00018600000d7ab9 */ /* 0x000fc40000000800 */
[----:B------:R-:W-:Y:S02]  /*1050*/  UIMAD UR5, UR5, UR18, URZ ;  /* 0x00000012050572a4 */ /* 0x000fe4000f8e023f */
[----:B------:R-:W-:Y:S02]  /*1060*/  UIMAD.WIDE.U32 UR10, UR12, UR18, UR10 ;  /* 0x000000120c0a72a5 */ /* 0x000fe4000f8e000a */
[----:B------:R-:W-:Y:S02]  /*1070*/  UIMAD UR12, UR12, UR19, UR5 ;  /* 0x000000130c0c72a4 */ /* 0x000fe4000f8e0205 */
[----:B------:R-:W-:Y:S02]  /*1080*/  @UP2 UIMAD UR7, UR17, UR9, UR8 ;  /* 0x00000009110722a4 */ /* 0x000fe4000f8e0208 */
[----:B------:R-:W-:Y:S01]  /*1090*/  UIADD3 UR11, UR11, UR12, URZ ;  /* 0x0000000c0b0b7290 */ /* 0x000fe2000fffe03f */
[----:B------:R-:W-:Y:S01]  /*10a0*/  ULDC.64 UR8, c[0x0][0x640] ;  /* 0x0001900000087ab9 */ /* 0x000fe20000000a00 */
[----:B------:R-:W-:-:S02]  /*10b0*/  ULDC UR15, c[0x0][0x608] ;  /* 0x00018200000f7ab9 */ /* 0x000fc40000000800 */
[----:B------:R-:W-:Y:S01]  /*10c0*/  USHF.R.U64 UR20, UR10, UR13, UR11 ;  /* 0x0000000d0a147299 */ /* 0x000fe2000800120b */
[----:B------:R-:W-:Y:S01]  /*10d0*/  ISETP.NE.U32.AND P0, PT, RZ, UR8, PT ;  /* 0x00000008ff007c0c */ /* 0x000fe2000bf05070 */
[----:B------:R-:W-:Y:S01]  /*10e0*/  USHF.R.U32.HI UR11, URZ, UR13, UR11 ;  /* 0x0000000d3f0b7299 */ /* 0x000fe2000801160b */
[----:B------:R-:W-:Y:S02]  /*10f0*/  ULDC UR21, c[0x0][0x658] ;  /* 0x0001960000157ab9 */ /* 0x000fe40000000800 */
[----:B------:R-:W-:Y:S01]  /*1100*/  ISETP.NE.AND.EX P0, PT, RZ, UR9, PT, P0 ;  /* 0x00000009ff007c0c */ /* 0x000fe2000bf05300 */
[----:B------:R-:W-:Y:S02]  /*1110*/  USHF.R.U64 UR25, UR20, UR15, UR11 ;  /* 0x0000000f14197299 */ /* 0x000fe4000800120b */
[----:B------:R-:W-:Y:S01]  /*1120*/  USHF.R.U32.HI UR11, URZ, UR15, UR11 ;  /* 0x0000000f3f0b7299 */ /* 0x000fe2000801160b */
[----:B------:R-:W-:Y:S01]  /*1130*/  UMOV UR10, 0xffffffff ;  /* 0xffffffff000a7882 */ /* 0x000fe20000000000 */
[----:B------:R-:W-:Y:S01]  /*1140*/  ULDC UR5, c[0x0][0x600] ;  /* 0x0001800000057ab9 */ /* 0x000fe20000000800 */
[----:B------:R-:W-:-:S02]  /*1150*/  USHF.L.U32 UR10, UR10, UR21, URZ ;  /* 0x000000150a0a7299 */ /* 0x000fc4000800063f */
[----:B------:R-:W-:Y:S02]  /*1160*/  USHF.R.U64 UR26, UR25, UR21, UR11 ;  /* 0x00000015191a7299 */ /* 0x000fe4000800120b */
[----:B------:R-:W-:Y:S02]  /*1170*/  ULOP3.LUT UR15, URZ, UR10, URZ, 0x33, !UPT ;  /* 0x0000000a3f0f7292 */ /* 0x000fe4000f8e333f */
[----:B------:R-:W-:Y:S02]  /*1180*/  UIADD3 UR19, UR5, -0x1, URZ ;  /* 0xffffffff05137890 */ /* 0x000fe4000fffe03f */
[----:B------:R-:W-:Y:S01]  /*1190*/  USHF.R.U32.HI UR11, URZ, UR21, UR11 ;  /* 0x000000153f0b7299 */ /* 0x000fe2000801160b */
[----:B------:R-:W-:Y:S01]  /*11a0*/  ULDC UR22, c[0x0][0x648] ;  /* 0x0001920000167ab9 */ /* 0x000fe20000000800 */
[----:B------:R-:W-:Y:S01]  /*11b0*/  ULDC UR23, c[0x0][0x638] ;  /* 0x00018e0000177ab9 */ /* 0x000fe20000000800 */
[----:B------:R-:W-:Y:S01]  /*11c0*/  UMOV UR24, 0x1 ;  /* 0x0000000100187882 */ /* 0x000fe20000000000 */
[----:B------:R-:W-:Y:S01]  /*11d0*/  UMOV UR10, UR26 ;  /* 0x0000001a000a7c82 */ /* 0x000fe20008000000 */
[----:B------:R-:W-:Y:S07]  /*11e0*/  @!P0 BRA `(.L_x_13) ;  /* 0x0000000000308947 */ /* 0x000fee0003800000 */
[----:B------:R-:W-:Y:S02]  /*11f0*/  ULDC UR16, c[0x0][0x64c] ;  /* 0x0001930000107ab9 */ /* 0x000fe40000000800 */
        /* <DEDUP_REMOVED lines=8> */
[----:B------:R-:W-:-:S07]  /*1280*/  UIMAD.WIDE.U32.X UR8, UR18, UR9, UR16, UP1 ;  /* 0x00000009120872a5 */ /* 0x000fce00088e0410 */
[----:B------:R-:W-:Y:S01]  /*1290*/  UMOV UR10, UR8 ;  /* 0x00000008000a7c82 */ /* 0x000fe20008000000 */
[----:B------:R-:W-:-:S05]  /*12a0*/  UMOV UR11, UR9 ;  /* 0x00000009000b7c82 */ /* 0x000fca0008000000 */
.L_x_13:
[----:B------:R-:W-:Y:S01]  /*12b0*/  USHF.R.U64 UR9, UR10, UR22, UR11 ;  /* 0x000000160a097299 */ /* 0x000fe2000800120b */
[----:B------:R-:W-:Y:S01]  /*12c0*/  IMAD.MOV.U32 R0, RZ, RZ, 0x1 ;  /* 0x00000001ff007424 */ /* 0x000fe200078e00ff */
[----:B------:R-:W-:Y:S01]  /*12d0*/  USHF.L.U32 UR8, UR24, UR21, URZ ;  /* 0x0000001518087299 */ /* 0x000fe2000800063f */
[----:B------:R-:W-:Y:S01]  /*12e0*/  IMAD.U32 R2, RZ, RZ, UR4 ;  /* 0x00000004ff027e24 */ /* 0x000fe2000f8e00ff */
[----:B------:R-:W-:Y:S02]  /*12f0*/  ULOP3.LUT UR15, UR25, UR15, URZ, 0xc0, !UPT ;  /* 0x0000000f190f7292 */ /* 0x000fe4000f8ec03f */
[----:B------:R-:W-:Y:S02]  /*1300*/  UIADD3 UR10, -UR9, URZ, URZ ;  /* 0x0000003f090a7290 */ /* 0x000fe4000fffe13f */
[----:B------:R-:W-:Y:S02]  /*1310*/  UIMAD UR15, UR8, UR9, UR15 ;  /* 0x00000009080f72a4 */ /* 0x000fe4000f8e020f */
[----:B------:R-:W-:-:S02]  /*1320*/  ULOP3.LUT UR19, UR20, UR19, URZ, 0xc0, !UPT ;  /* 0x0000001314137292 */ /* 0x000fc4000f8ec03f */
[----:B------:R-:W-:Y:S01]  /*1330*/  UIMAD UR8, UR10, UR23, UR26 ;  /* 0x000000170a0872a4 */ /* 0x000fe2000f8e021a */
[----:B------:R-:W-:Y:S01]  /*1340*/  ULDC UR9, c[0x0][0x610] ;  /* 0x0001840000097ab9 */ /* 0x000fe20000000800 */
[----:B------:R-:W-:Y:S02]  /*1350*/  UISETP.NE.AND UP1, UPT, UR48, URZ, UPT ;  /* 0x0000003f3000728c */ /* 0x000fe4000bf25270 */
[----:B------:R-:W-:Y:S02]  /*1360*/  UIMAD UR7, UR15, UR9, UR7 ;  /* 0x000000090f0772a4 */ /* 0x000fe4000f8e0207 */
[----:B------:R-:W-:-:S04]  /*1370*/  UIMAD UR8, UR8, UR5, UR19 ;  /* 0x00000005080872a4 */ /* 0x000fc8000f8e0213 */
[----:B------:R-:W-:Y:S02]  /*1380*/  USEL UR5, UR8, UR7, !UP1 ;  /* 0x0000000708057287 */ /* 0x000fe4000c800000 */
[----:B------:R-:W-:-:S04]  /*1390*/  USEL UR7, UR7, UR8, !UP1 ;  /* 0x0000000807077287 */ /* 0x000fc8000c800000 */
[----:B------:R-:W-:Y:S02]  /*13a0*/  IMAD.U32 R18, RZ, RZ, UR5 ;  /* 0x00000005ff127e24 */ /* 0x000fe4000f8e00ff */
[----:B------:R-:W-:-:S07]  /*13b0*/  IMAD.U32 R19, RZ, RZ, UR7 ;  /* 0x00000007ff137e24 */ /* 0x000fce000f8e00ff */
.L_x_11:
[----:B------:R-:W-:Y:S05]  /*13c0*/  @!P1 BRA `(.L_x_14) ;  /* 0x00000000000c9947 */ /* 0x000fea0003800000 */
[----:B------:R-:W-:Y:S01]  /*13d0*/  UCGABAR_WAIT ;  /* 0x0000000000007dc7 */ /* 0x000fe20008000000 */
[----:B------:R-:W-:Y:S01]  /*13e0*/  CCTL.IVALL ;  /* 0x00000000ff00798f */ /* 0x000fe20002000000 */
[----:B------:R-:W-:Y:S05]  /*13f0*/  BRA `(.L_x_15) ;  /* 0x0000000000047947 */ /* 0x000fea0003800000 */
.L_x_14:
[----:B------:R-:W-:Y:S06]  /*1400*/  BAR.SYNC.DEFER_BLOCKING 0x0 ;  /* 0x0000000000007b1d */ /* 0x000fec0000010000 */
.L_x_15:
[----:B------:R-:W-:Y:S02]  /*1410*/  ULDC UR4, c[0x0][0x28c] ;  /* 0x0000a30000047ab9 */ /* 0x000fe40000000800 */
[----:B------:R-:W-:-:S04]  /*1420*/  UIADD3 UR4, UR4, 0x7f, URZ ;  /* 0x0000007f04047890 */ /* 0x000fc8000fffe03f */
[----:B------:R-:W-:-:S04]  /*1430*/  USHF.R.S32.HI UR5, URZ, 0x1f, UR4 ;  /* 0x0000001f3f057899 */ /* 0x000fc80008011404 */
[----:B------:R-:W-:-:S04]  /*1440*/  ULEA.HI UR5, UR5, UR4, URZ, 0x7 ;  /* 0x0000000405057291 */ /* 0x000fc8000f8f383f */
[----:B------:R-:W-:Y:S01]  /*1450*/  USHF.R.S32.HI UR41, URZ, 0x7, UR5 ;  /* 0x000000073f297899 */ /* 0x000fe20008011405 */
[----:B------:R-:W-:Y:S11]  /*1460*/  @!P2 BRA `(.L_x_16) ;  /* 0x000000780068a947 */ /* 0x000ff60003800000 */
[----:B------:R-:W-:-:S06]  /*1470*/  UISETP.GT.U32.AND UP1, UPT, UR14, 0x1, UPT ;  /* 0x000000010e00788c */ /* 0x000fcc000bf24070 */
[----:B------:R-:W-:-:S13]  /*1480*/  PLOP3.LUT P0, PT, PT, PT, UP1, 0x80, 0x0 ;  /* 0x000000000000781c */ /* 0x000fda0003f0f018 */
[----:B------:R-:W-:Y:S05]  /*1490*/  @P0 EXIT ;  /* 0x000000000000094d */ /* 0x000fea0003800000 */
.L_x_17:
[----:B------:R-:W-:-:S08]  /*14a0*/  NOP ;  /* 0x0000000000007918 */ /* 0x000fd00000000000 */
[----:B------:R-:W0:Y:S02]  /*14b0*/  USETMAXREG.TRY_ALLOC.CTAPOOL UP1, 0xe8 ;  /* 0x000000e8000079c8 */ /* 0x000e240008020600 */
[----:B0-----:R-:W-:-:S13]  /*14c0*/  PLOP3.LUT P0, PT, PT, PT, UP1, 0x80, 0x0 ;  /* 0x000000000000781c */ /* 0x001fda0003f0f018 */
[----:B------:R-:W-:Y:S05]  /*14d0*/  @!P0 BRA `(.L_x_17) ;  /* 0xfffffffc00f08947 */ /* 0x000fea000383ffff */
[----:B------:R-:W-:-:S13]  /*14e0*/  LOP3.LUT P0, RZ, R0, 0xff, RZ, 0xc0, !PT ;  /* 0x000000ff00ff7812 */ /* 0x000fda000780c0ff */
[----:B------:R-:W-:Y:S05]  /*14f0*/  @!P0 EXIT ;  /* 0x000000000000894d */ /* 0x000fea0003800000 */
[----:B------:R-:W0:Y:S01]  /*1500*/  S2UR UR5, SR_CgaCtaId ;  /* 0x00000000000579c3 */ /* 0x000e220000008800 */
[----:B------:R-:W-:Y:S01]  /*1510*/  VIADD R8, R8, 0xffffffff ;  /* 0xffffffff08087836 */ /* 0x000fe20000000000 */
[CC--:B------:R-:W-:Y:S01]  /*1520*/  LEA.HI R0, R9.reuse, R4.reuse, RZ, 0x2 ;  /* 0x0000000409007211 */ /* 0x0c0fe200078f10ff */
[----:B------:R-:W-:Y:S01]  /*1530*/  UMOV UR43, 0x400 ;  /* 0x00000400002b7882 */ /* 0x000fe20000000000 */
[----:B------:R-:W-:Y:S01]  /*1540*/  LEA.HI R9, R9, R4, RZ, 0x5 ;  /* 0x0000000409097211 */ /* 0x000fe200078f28ff */
[----:B------:R-:W-:Y:S01]  /*1550*/  USHF.R.U32.HI UR4, URZ, 0x2, UR41 ;  /* 0x000000023f047899 */ /* 0x000fe20008011629 */
[C---:B------:R-:W-:Y:S01]  /*1560*/  R2UR UR45, R8.reuse ;  /* 0x00000000082d72ca */ /* 0x040fe200000e0000 */
[----:B------:R-:W-:Y:S01]  /*1570*/  ULOP3.LUT UR44, UR41, 0x3, URZ, 0xc0, !UPT ;  /* 0x00000003292c7892 */ /* 0x000fe2000f8ec03f */
[--C-:B------:R-:W-:Y:S01]  /*1580*/  SHF.R.S32.HI R154, RZ, 0x2, R0.reuse ;  /* 0x00000002ff9a7819 */ /* 0x100fe20000011400 */
[----:B------:R-:W-:Y:S01]  /*1590*/  UISETP.LT.AND UP1, UPT, UR41, 0x1, UPT ;  /* 0x000000012900788c */ /* 0x000fe2000bf21270 */
[----:B------:R-:W-:Y:S01]  /*15a0*/  SHF.R.S32.HI R3, RZ, 0x1f, R0 ;  /* 0x0000001fff037819 */ /* 0x000fe20000011400 */
[----:B------:R-:W-:Y:S01]  /*15b0*/  ULOP3.LUT UR4, UR4, 0x1, URZ, 0xc0, !UPT ;  /* 0x0000000104047892 */ /* 0x000fe2000f8ec03f */
[----:B------:R-:W-:Y:S01]  /*15c0*/  SHF.R.S32.HI R9, RZ, 0x5, R9 ;  /* 0x00000005ff097819 */ /* 0x000fe20000011409 */
[----:B------:R-:W-:Y:S01]  /*15d0*/  ULDC UR6, c[0x0][0x284] ;  /* 0x0000a10000067ab9 */ /* 0x000fe20000000800 */
[----:B------:R-:W-:Y:S01]  /*15e0*/  LEA.HI R3, R3, R154, RZ, 0x3 ;  /* 0x0000009a03037211 */ /* 0x000fe200078f18ff */
[----:B------:R-:W-:Y:S01]  /*15f0*/  USEL UR44, UR44, URZ, !UP0 ;  /* 0x0000003f2c2c7287 */ /* 0x000fe2000c000000 */
[----:B------:R-:W-:Y:S01]  /*1600*/  ISETP.NE.AND P0, PT, R8, RZ, PT ;  /* 0x000000ff0800720c */ /* 0x000fe20003f05270 */
[----:B------:R-:W-:Y:S01]  /*1610*/  USEL UR46, UR41, 0x1, UP1 ;  /* 0x00000001292e7887 */ /* 0x000fe20008800000 */
[----:B------:R-:W-:Y:S01]  /*1620*/  LOP3.LUT R3, R3, 0xfffffff8, RZ, 0xc0, !PT ;  /* 0xfffffff803037812 */ /* 0x000fe200078ec0ff */
[----:B------:R-:W-:Y:S01]  /*1630*/  USHF.L.U32 UR45, UR45, 0x3, URZ ;  /* 0x000000032d2d7899 */ /* 0x000fe2000800063f */
[----:B------:R-:W-:Y:S01]  /*1640*/  SEL R163, RZ, 0x1, P0 ;  /* 0x00000001ffa37807 */ /* 0x000fe20000000000 */
[----:B------:R-:W-:-:S02]  /*1650*/  UISETP.EQ.U32.AND UP0, UPT, UR4, 0x1, !UP0 ;  /* 0x000000010400788c */ /* 0x000fc4000c702070 */
[----:B------:R-:W-:Y:S01]  /*1660*/  IMAD.IADD R154, R154, 0x1, -R3 ;  /* 0x000000019a9a7824 */ /* 0x000fe200078e0a03 */
[----:B0-----:R-:W-:Y:S01]  /*1670*/  ULEA UR43, UR5, UR43, 0x18 ;  /* 0x0000002b052b7291 */ /* 0x001fe2000f8ec03f */
[----:B------:R-:W-:Y:S01]  /*1680*/  IMAD.U32 R158, RZ, RZ, UR45 ;  /* 0x0000002dff9e7e24 */ /* 0x000fe2000f8e00ff */
[----:B------:R-:W-:Y:S01]  /*1690*/  LOP3.LUT R3, R0, 0xfffffffc, RZ, 0xc0, !PT ;  /* 0xfffffffc00037812 */ /* 0x000fe200078ec0ff */
[C-C-:B------:R-:W-:Y:S01]  /*16a0*/  IMAD R161, R9.reuse, -0x10, -R154.reuse ;  /* 0xfffffff009a17824 */ /* 0x140fe200078e0a9a */
[----:B------:R-:W-:Y:S01]  /*16b0*/  UIADD3 UR50, UR43, 0x50, URZ ;  /* 0x000000502b327890 */ /* 0x000fe2000fffe03f */
[--C-:B------:R-:W-:Y:S01]  /*16c0*/  SHF.R.S32.HI R155, RZ, 0x1f, R154.reuse ;  /* 0x0000001fff9b7819 */ /* 0x100fe2000001149a */
[----:B------:R-:W-:Y:S01]  /*16d0*/  USHF.L.U32 UR49, UR41, 0x1, URZ ;  /* 0x0000000129317899 */ /* 0x000fe2000800063f */
[----:B------:R-:W-:Y:S01]  /*16e0*/  LOP3.LUT R160, R158, 0x8, RZ, 0xc0, !PT ;  /* 0x000000089ea07812 */ /* 0x000fe200078ec0ff */
[----:B------:R-:W-:Y:S01]  /*16f0*/  IMAD.IADD R156, R4, 0x1, -R3 ;  /* 0x00000001049c7824 */ /* 0x000fe200078e0a03 */
[----:B------:R-:W-:Y:S01]  /*1700*/  LOP3.LUT R158, R158, 0x8, RZ, 0xc, !PT ;  /* 0x000000089e9e7812 */ /* 0x000fe200078e0cff */
[----:B------:R-:W-:Y:S01]  /*1710*/  IMAD.U32 R157, RZ, RZ, UR50 ;  /* 0x00000032ff9d7e24 */ /* 0x000fe2000f8e00ff */
[----:B------:R-:W-:Y:S01]  /*1720*/  LOP3.LUT R160, R160, 0x18, RZ, 0x3c, !PT ;  /* 0x00000018a0a07812 */ /* 0x000fe200078e3cff */
[----:B------:R-:W-:Y:S01]  /*1730*/  IMAD.WIDE R154, R9, 0x10, R154 ;  /* 0x00000010099a7825 */ /* 0x000fe200078e029a */
[----:B------:R-:W-:-:S02]  /*1740*/  UIADD3 UR46, -UR46, UR41, URZ ;  /* 0x000000292e2e7290 */ /* 0x000fc4000fffe13f */
[----:B------:R-:W-:Y:S01]  /*1750*/  USEL UR47, URZ, 0x1, !UP0 ;  /* 0x000000013f2f7887 */ /* 0x000fe2000c000000 */
[----:B------:R-:W-:Y:S02]  /*1760*/  VIADD R159, R157, UR45 ;  /* 0x0000002d9d9f7c36 */ /* 0x000fe40008000000 */
[----:B------:R-:W-:-:S09]  /*1770*/  VIADD R161, R161, UR6 ;  /* 0x00000006a1a17c36 */ /* 0x000fd20008000000 */
.L_x_297:
[----:B------:R-:W-:Y:S01]  /*1780*/  SHF.L.U32 R0, R163, 0x1f, RZ ;  /* 0x0000001fa3007819 */ /* 0x000fe200000006ff */
[----:B------:R-:W-:Y:S02]  /*1790*/  ULDC UR4, c[0x0][0x28c] ;  /* 0x0000a30000047ab9 */ /* 0x000fe40000000800 */
[----:B------:R-:W-:Y:S01]  /*17a0*/  ISETP.LT.AND P1, PT, RZ, UR4, PT ;  /* 0x00000004ff007c0c */ /* 0x000fe2000bf21270 */
[----:B------:R-:W0:Y:S02]  /*17b0*/  SYNCS.PHASECHK.TRANS64.TRYWAIT P0, [R157+UR45], R0 ;  /* 0x000000009d0075a7 */ /* 0x000e24000800016d */
[----:B0--34-:R-:W-:Y:S10]  /*17c0*/  @!P0 BRA `(.L_x_18) ;  /* 0x0000008400ac8947 */ /* 0x019ff40003800000 */
.L_x_319:
[----:B------:R-:W-:Y:S05]  /*17d0*/  @P1 BRA `(.L_x_19) ;  /* 0x0000000000401947 */ /* 0x000fea0003800000 */
[----:B0-----:R-:W-:Y:S01]  /*17e0*/  MOV R0, 0x0 ;  /* 0x0000000000007802 */ /* 0x001fe20000000f00 */
[----:B------:R-:W-:Y:S01]  /*17f0*/  ULDC.64 UR4, c[0x4][0x68] ;  /* 0x01001a0000047ab9 */ /* 0x000fe20000000a00 */
[----:B------:R-:W-:Y:S01]  /*1800*/  ULDC.64 UR6, c[0x4][0x8] ;  /* 0x0100020000067ab9 */ /* 0x000fe20000000a00 */
[----:B------:R-:W-:Y:S01]  /*1810*/  IMAD.U32 R4, RZ, RZ, UR4 ;  /* 0x00000004ff047e24 */ /* 0x000fe2000f8e00ff */
[----:B------:R0:W1:Y:S01]  /*1820*/  LDC.64 R14, c[0x4][R0] ;  /* 0x01000000000e7b82 */ /* 0x0000620000000a00 */
[----:B------:R-:W-:Y:S01]  /*1830*/  IMAD.U32 R5, RZ, RZ, UR5 ;  /* 0x00000005ff057e24 */ /* 0x000fe2000f8e00ff */
[----:B------:R-:W-:Y:S01]  /*1840*/  ULDC.64 UR4, c[0x4][0x70] ;  /* 0x01001c0000047ab9 */ /* 0x000fe20000000a00 */
[----:B------:R-:W-:Y:S02]  /*1850*/  IMAD.U32 R10, RZ, RZ, UR6 ;  /* 0x00000006ff0a7e24 */ /* 0x000fe4000f8e00ff */
[----:B------:R-:W-:Y:S02]  /*1860*/  IMAD.U32 R6, RZ, RZ, UR4 ;  /* 0x00000004ff067e24 */ /* 0x000fe4000f8e00ff */
[----:B------:R-:W-:-:S02]  /*1870*/  IMAD.U32 R7, RZ, RZ, UR5 ;  /* 0x00000005ff077e24 */ /* 0x000fc4000f8e00ff */
[----:B------:R-:W-:Y:S02]  /*1880*/  IMAD.U32 R11, RZ, RZ, UR7 ;  /* 0x00000007ff0b7e24 */ /* 0x000fe4000f8e00ff */
[----:B------:R-:W-:Y:S02]  /*1890*/  IMAD.MOV.U32 R8, RZ, RZ, 0x1e1 ;  /* 0x000001e1ff087424 */ /* 0x000fe400078e00ff */
[----:B------:R-:W-:Y:S02]  /*18a0*/  IMAD.MOV.U32 R12, RZ, RZ, 0x1 ;  /* 0x00000001ff0c7424 */ /* 0x000fe400078e00ff */
[----:B0-----:R-:W-:-:S07]  /*18b0*/  IMAD.MOV.U32 R13, RZ, RZ, RZ ;  /* 0x000000ffff0d7224 */ /* 0x001fce00078e00ff */
[----:B------:R-:W-:-:S07]  /*18c0*/  LEPC R20, `(.L_x_19) ;  /* 0x000000001014794e */ /* 0x000fce0000000000 */
[----:B-1---5:R-:W-:Y:S05]  /*18d0*/  CALL.ABS.NOINC R14 ;  /* 0x000000000e007343 */ /* 0x022fea0003c00000 */
.L_x_19:
[----:B------:R-:W-:-:S06]  /*18e0*/  ULOP3.LUT UR4, UR40, 0x1, URZ, 0xfc, !UPT ;  /* 0x0000000128047892 */ /* 0x000fcc000f8efc3f */
[----:B0-----:R-:W-:-:S05]  /*18f0*/  IMAD.U32 R0, RZ, RZ, UR4 ;  /* 0x00000004ff007e24 */ /* 0x001fca000f8e00ff */
[----:B------:R-:W-:-:S13]  /*1900*/  ISETP.NE.AND P0, PT, R0, 0x3, PT ;  /* 0x000000030000780c */ /* 0x000fda0003f05270 */
[----:B------:R-:W-:Y:S05]  /*1910*/  @!P0 BRA `(.L_x_20) ;  /* 0x0000000000048947 */ /* 0x000fea0003800000 */
[----:B------:R-:W-:Y:S01]  /*1920*/  BPT.TRAP 0x1 ;  /* 0x000000040000795c */ /* 0x000fe20000300000 */
.L_x_20:
[----:B------:R-:W-:Y:S02]  /*1930*/  IMAD.U32 R3, RZ, RZ, UR44 ;  /* 0x0000002cff037e24 */ /* 0x000fe4000f8e00ff */
[----:B------:R-:W-:-:S03]  /*1940*/  IMAD.U32 R0, RZ, RZ, UR47 ;  /* 0x0000002fff007e24 */ /* 0x000fc6000f8e00ff */
[----:B------:R-:W-:Y:S02]  /*1950*/  LEA R3, R3, UR43, 0x3 ;  /* 0x0000002b03037c11 */ /* 0x000fe4000f8e18ff */
[----:B------:R-:W-:-:S04]  /*1960*/  SHF.L.U32 R0, R0, 0x1f, RZ ;  /* 0x0000001f00007819 */ /* 0x000fc800000006ff */
[----:B------:R0:W1:Y:S01]  /*1970*/  SYNCS.PHASECHK.TRANS64.TRYWAIT P1, [R3+URZ], R0 ;  /* 0x00000000030075a7 */ /* 0x000062000802017f */
[----:B------:R-:W-:Y:S05]  /*1980*/  @!P0 BRA `(.L_x_21) ;  /* 0x0000000000048947 */ /* 0x000fea0003800000 */
[----:B------:R-:W-:Y:S01]  /*1990*/  BPT.TRAP 0x1 ;  /* 0x000000040000795c */ /* 0x000fe20000300000 */
.L_x_21:
[----:B------:R-:W-:-:S05]  /*19a0*/  IMAD.U32 R4, RZ, RZ, UR46 ;  /* 0x0000002eff047e24 */ /* 0x000fca000f8e00ff */
[----:B------:R-:W-:Y:S01]  /*19b0*/  ISETP.GE.AND P2, PT, R4, 0x1, PT ;  /* 0x000000010400780c */ /* 0x000fe20003f46270 */
[----:B-1----:R-:W-:-:S12]  /*19c0*/  @P1 BRA `(.L_x_22) ;  /* 0x0000000000081947 */ /* 0x002fd80003800000 */
[----:B------:R-:W1:Y:S02]  /*19d0*/  SYNCS.PHASECHK.TRANS64.TRYWAIT P1, [R3+URZ], R0 ;  /* 0x00000000030075a7 */ /* 0x000e64000802017f */
[----:B-1----:R-:W-:Y:S05]  /*19e0*/  @!P1 BRA `(.L_x_23) ;  /* 0x0000008400389947 */ /* 0x002fea0003800000 */
.L_x_22:
[----:B------:R-:W-:Y:S05]  /*19f0*/  WARPSYNC.ALL ;  /* 0x0000000000007948 */ /* 0x000fea0003800000 */
[----:B------:R-:W-:Y:S01]  /*1a00*/  UIADD3 UR4, UR43, 0x180, URZ ;  /* 0x000001802b047890 */ /* 0x000fe2000fffe03f */
[----:B------:R-:W-:Y:S01]  /*1a10*/  WARPGROUP.ARRIVE ;  /* 0x00000000000079c5 */ /* 0x000fe20000000000 */
[----:B------:R-:W-:Y:S02]  /*1a20*/  UIADD3 UR5, UR43, 0x8180, URZ ;  /* 0x000081802b057890 */ /* 0x000fe4000fffe03f */
[----:B------:R-:W-:Y:S02]  /*1a30*/  USHF.R.U32.HI UR4, URZ, 0x4, UR4 ;  /* 0x000000043f047899 */ /* 0x000fe40008011604 */
[----:B------:R-:W-:-:S02]  /*1a40*/  USHF.R.U32.HI UR5, URZ, 0x4, UR5 ;  /* 0x000000043f057899 */ /* 0x000fc40008011605 */
[----:B------:R-:W-:Y:S02]  /*1a50*/  ULOP3.LUT UR4, UR4, 0x3fff, URZ, 0xc0, !UPT ;  /* 0x00003fff04047892 */ /* 0x000fe4000f8ec03f */
[----:B------:R-:W-:Y:S02]  /*1a60*/  ULOP3.LUT UR5, UR5, 0x3fff, URZ, 0xc0, !UPT ;  /* 0x00003fff05057892 */ /* 0x000fe4000f8ec03f */
[----:B------:R-:W-:Y:S02]  /*1a70*/  ULOP3.LUT UR8, UR4, 0x10000, URZ, 0xfc, !UPT ;  /* 0x0001000004087892 */ /* 0x000fe4000f8efc3f */
[----:B------:R-:W-:Y:S02]  /*1a80*/  ULOP3.LUT UR9, UR5, 0x10000, URZ, 0xfc, !UPT ;  /* 0x0001000005097892 */ /* 0x000fe4000f8efc3f */
[----:B------:R-:W-:Y:S02]  /*1a90*/  ULEA UR10, UR44, UR8, 0x9 ;  /* 0x000000082c0a7291 */ /* 0x000fe4000f8e483f */
[----:B------:R-:W-:Y:S01]  /*1aa0*/  ULEA UR11, UR44, UR9, 0xb ;  /* 0x000000092c0b7291 */ /* 0x000fe2000f8e583f */
[----:B------:R-:W-:Y:S01]  /*1ab0*/  UMOV UR5, 0x40000040 ;  /* 0x4000004000057882 */ /* 0x000fe20000000000 */
[----:B------:R-:W-:-:S03]  /*1ac0*/  UMOV UR7, 0x40000040 ;  /* 0x4000004000077882 */ /* 0x000fc60000000000 */
[----:B------:R-:W-:Y:S02]  /*1ad0*/  UMOV UR4, UR10 ;  /* 0x0000000a00047c82 */ /* 0x000fe40008000000 */
[----:B------:R-:W-:Y:S02]  /*1ae0*/  UMOV UR6, UR11 ;  /* 0x0000000b00067c82 */ /* 0x000fe40008000000 */
[----:B------:R-:W-:Y:S01]  /*1af0*/  IGMMA.64x256x32.S8.S8 R24, gdesc[UR4], RZ, !UPT, gsb0 ;  /* 0x06600000041879f1 */ /* 0x000fe2000c0410ff */
[----:B------:R-:W-:Y:S02]  /*1b00*/  UIADD3 UR4, UR10, 0x2, URZ ;  /* 0x000000020a047890 */ /* 0x000fe4000fffe03f */
[----:B------:R-:W-:Y:S01]  /*1b10*/  UIADD3 UR6, UR11, 0x2, URZ ;  /* 0x000000020b067890 */ /* 0x000fe2000fffe03f */
[----:B------:R-:W-:Y:S01]  /*1b20*/  UMOV UR5, 0x40000040 ;  /* 0x4000004000057882 */ /* 0x000fe20000000000 */
[----:B------:R-:W-:Y:S01]  /*1b30*/  UMOV UR7, 0x40000040 ;  /* 0x4000004000077882 */ /* 0x000fe20000000000 */
[----:B------:R-:W-:-:S02]  /*1b40*/  WARPGROUP.DEPBAR.LE gsb0, 0x0 ;  /* 0x00008000000079c5 */ /* 0x000fc40000010000 */
[----:B------:R-:W-:-:S06]  /*1b50*/  WARPGROUP.ARRIVE ;  /* 0x00000000000079c5 */ /* 0x000fcc0000000000 */
[----:B------:R-:W-:Y:S01]  /*1b60*/  IGMMA.64x256x32.S8.S8 R24, gdesc[UR4], R24, gsb0 ;  /* 0x06600000041879f1 */ /* 0x000fe20008041018 */
[----:B------:R-:W-:Y:S02]  /*1b70*/  UIADD3 UR4, UR10, 0x4, URZ ;  /* 0x000000040a047890 */ /* 0x000fe4000fffe03f */
[----:B------:R-:W-:Y:S01]  /*1b80*/  UIADD3 UR6, UR11, 0x4, URZ ;  /* 0x000000040b067890 */ /* 0x000fe2000fffe03f */
[----:B------:R-:W-:Y:S01]  /*1b90*/  UMOV UR5, 0x40000040 ;  /* 0x4000004000057882 */ /* 0x000fe20000000000 */
[----:B------:R-:W-:Y:S01]  /*1ba0*/  UMOV UR7, 0x40000040 ;  /* 0x4000004000077882 */ /* 0x000fe20000000000 */
[----:B------:R-:W-:Y:S02]  /*1bb0*/  WARPGROUP.DEPBAR.LE gsb0, 0x0 ;  /* 0x00008000000079c5 */ /* 0x000fe40000010000 */
        /* <DEDUP_REMOVED lines=8> */
[----:B------:R-:W-:Y:S03]  /*1c40*/  IGMMA.64x256x32.S8.S8 R24, gdesc[UR4], R24, gsb0 ;  /* 0x06600000041879f1 */ /* 0x000fe60008041018 */
[----:B------:R-:W-:Y:S02]  /*1c50*/  WARPGROUP.DEPBAR.LE gsb0, 0x0 ;  /* 0x00008000000079c5 */ /* 0x000fe40000010000 */
[----:B------:R-:W-:Y:S05]  /*1c60*/  @!P2 BRA `(.L_x_24) ;  /* 0x000000040018a947 */ /* 0x000fea0003800000 */
[----:B------:R-:W-:Y:S01]  /*1c70*/  UIADD3 UR4, UR44, 0x1, URZ ;  /* 0x000000012c047890 */ /* 0x000fe2000fffe03f */
[----:B01----:R-:W-:Y:S02]  /*1c80*/  IMAD.U32 R0, RZ, RZ, UR46 ;  /* 0x0000002eff007e24 */ /* 0x003fe4000f8e00ff */
[----:B------:R-:W-:Y:S01]  /*1c90*/  IMAD.U32 R3, RZ, RZ, UR44 ;  /* 0x0000002cff037e24 */ /* 0x000fe2000f8e00ff */
[----:B------:R-:W-:-:S04]  /*1ca0*/  UISETP.NE.AND UP0, UPT, UR4, 0x4, UPT ;  /* 0x000000040400788c */ /* 0x000fc8000bf05270 */
[----:B------:R-:W-:Y:S02]  /*1cb0*/  USEL UR5, URZ, 0x1, UP0 ;  /* 0x000000013f057887 */ /* 0x000fe40008000000 */
[----:B------:R-:W-:Y:S02]  /*1cc0*/  USEL UR10, UR4, URZ, UP0 ;  /* 0x0000003f040a7287 */ /* 0x000fe40008000000 */
[----:B------:R-:W-:-:S06]  /*1cd0*/  ULOP3.LUT UR5, UR47, UR5, URZ, 0x3c, !UPT ;  /* 0x000000052f057292 */ /* 0x000fcc000f8e3c3f */
[----:B------:R-:W-:-:S07]  /*1ce0*/  IMAD.U32 R6, RZ, RZ, UR5 ;  /* 0x00000005ff067e24 */ /* 0x000fce000f8e00ff */
.L_x_31:
[----:B------:R-:W-:Y:S05]  /*1cf0*/  @!P0 BRA `(.L_x_25) ;  /* 0x0000000000048947 */ /* 0x000fea0003800000 */
[----:B------:R-:W-:Y:S01]  /*1d00*/  BPT.TRAP 0x1 ;  /* 0x000000040000795c */ /* 0x000fe20000300000 */
.L_x_25:
[----:B------:R-:W-:Y:S01]  /*1d10*/  ULEA UR4, UR10, UR43, 0x3 ;  /* 0x0000002b0a047291 */ /* 0x000fe2000f8e183f */
[----:B------:R-:W-:-:S08]  /*1d20*/  SHF.L.U32 R4, R6, 0x1f, RZ ;  /* 0x0000001f06047819 */ /* 0x000fd000000006ff */
[----:B------:R0:W1:Y:S01]  /*1d30*/  SYNCS.PHASECHK.TRANS64.TRYWAIT P1, [UR4], R4 ;  /* 0x00000004ff0075a7 */ /* 0x0000620008020144 */
[----:B------:R-:W-:Y:S05]  /*1d40*/  @!P0 BRA `(.L_x_26) ;  /* 0x0000000000048947 */ /* 0x000fea0003800000 */
[----:B------:R-:W-:Y:S01]  /*1d50*/  BPT.TRAP 0x1 ;  /* 0x000000040000795c */ /* 0x000fe20000300000 */
.L_x_26:
[----:B-1----:R-:W-:Y:S05]  /*1d60*/  @P1 BRA `(.L_x_27) ;  /* 0x0000000000081947 */ /* 0x002fea0003800000 */
[----:B------:R-:W1:Y:S02]  /*1d70*/  SYNCS.PHASECHK.TRANS64.TRYWAIT P1, [UR4], R4 ;  /* 0x00000004ff0075a7 */ /* 0x000e640008020144 */
[----:B-1----:R-:W-:Y:S05]  /*1d80*/  @!P1 BRA `(.L_x_28) ;  /* 0x0000008000649947 */ /* 0x002fea0003800000 */
.L_x_27:
[----:B------:R-:W-:Y:S01]  /*1d90*/  ULEA UR11, UR10, UR8, 0x9 ;  /* 0x000000080a0b7291 */ /* 0x000fe2000f8e483f */
[----:B------:R-:W-:Y:S01]  /*1da0*/  WARPGROUP.ARRIVE ;  /* 0x00000000000079c5 */ /* 0x000fe20000000000 */
[----:B------:R-:W-:Y:S01]  /*1db0*/  ULEA UR12, UR10, UR9, 0xb ;  /* 0x000000090a0c7291 */ /* 0x000fe2000f8e583f */
[----:B------:R-:W-:Y:S01]  /*1dc0*/  UMOV UR5, 0x40000040 ;  /* 0x4000004000057882 */ /* 0x000fe20000000000 */
[----:B------:R-:W-:-:S03]  /*1dd0*/  UMOV UR7, 0x40000040 ;  /* 0x4000004000077882 */ /* 0x000fc60000000000 */
[----:B------:R-:W-:Y:S02]  /*1de0*/  UMOV UR4, UR11 ;  /* 0x0000000b00047c82 */ /* 0x000fe40008000000 */
[----:B------:R-:W-:Y:S02]  /*1df0*/  UMOV UR6, UR12 ;  /* 0x0000000c00067c82 */ /* 0x000fe40008000000 */
[----:B------:R-:W-:Y:S01]  /*1e00*/  IGMMA.64x256x32.S8.S8 R24, gdesc[UR4], R24, gsb0 ;  /* 0x06600000041879f1 */ /* 0x000fe20008041018 */
        /* <DEDUP_REMOVED lines=23> */
[----:B------:R-:W-:Y:S01]  /*1f80*/  BPT.TRAP 0x1 ;  /* 0x000000040000795c */ /* 0x000fe20000300000 */
.L_x_29:
[----:B------:R-:W-:Y:S01]  /*1f90*/  ISETP.NE.AND P1, PT, R152, RZ, PT ;  /* 0x000000ff9800720c */ /* 0x000fe20003f25270 */
[----:B------:R-:W-:-:S12]  /*1fa0*/  UISETP.GT.U32.AND UP0, UPT, UR40, 0x1, UPT ;  /* 0x000000012800788c */ /* 0x000fd8000bf04070 */
[----:B01----:R-:W-:-:S05]  /*1fb0*/  @P1 LEA R4, R3, UR43, 0x3 ;  /* 0x0000002b03041c11 */ /* 0x003fca000f8e18ff */
[----:B------:R-:W-:-:S05]  /*1fc0*/  @P1 VIADD R4, R4, 0x20 ;  /* 0x0000002004041836 */ /* 0x000fca0000000000 */
[----:B------:R-:W-:-:S04]  /*1fd0*/  @P1 PRMT R4, R153, 0x654, R4 ;  /* 0x0000065499041816 */ /* 0x000fc80000000004 */
[----:B------:R0:W-:Y:S01]  /*1fe0*/  @P1 SYNCS.ARRIVE.TRANS64.RED.A1T0 RZ, [R4+URZ], RZ ;  /* 0x000000ff04ff19a7 */ /* 0x0001e2000810043f */
[----:B------:R-:W-:-:S13]  /*1ff0*/  PLOP3.LUT P1, PT, PT, PT, UP0, 0x80, 0x0 ;  /* 0x000000000000781c */ /* 0x000fda0003f2f008 */
[----:B0-----:R-:W-:Y:S05]  /*2000*/  @P1 BRA `(.L_x_30) ;  /* 0x0000000000041947 */ /* 0x001fea0003800000 */
[----:B------:R-:W-:Y:S01]  /*2010*/  BPT.TRAP 0x1 ;  /* 0x000000040000795c */ /* 0x000fe20000300000 */
.L_x_30:
[----:B------:R-:W-:Y:S01]  /*2020*/  UIADD3 UR10, UR10, 0x1, URZ ;  /* 0x000000010a0a7890 */ /* 0x000fe2000fffe03f */
[C---:B------:R-:W-:Y:S01]  /*2030*/  ISETP.GT.AND P2, PT, R0.reuse, 0x1, PT ;  /* 0x000000010000780c */ /* 0x040fe20003f44270 */
[----:B------:R-:W-:Y:S02]  /*2040*/  VIADD R3, R3, 0x1 ;  /* 0x0000000103037836 */ /* 0x000fe40000000000 */
[----:B------:R-:W-:Y:S01]  /*2050*/  UISETP.NE.AND UP0, UPT, UR10, 0x4, UPT ;  /* 0x000000040a00788c */ /* 0x000fe2000bf05270 */
[----:B------:R-:W-:Y:S02]  /*2060*/  VIADD R0, R0, 0xffffffff ;  /* 0xffffffff00007836 */ /* 0x000fe40000000000 */
[C---:B------:R-:W-:Y:S01]  /*2070*/  ISETP.NE.AND P1, PT, R3.reuse, 0x4, PT ;  /* 0x000000040300780c */ /* 0x040fe20003f25270 */
[----:B------:R-:W-:Y:S02]  /*2080*/  USEL UR4, URZ, 0x1, UP0 ;  /* 0x000000013f047887 */ /* 0x000fe40008000000 */
[----:B------:R-:W-:Y:S01]  /*2090*/  USEL UR10, UR10, URZ, UP0 ;  /* 0x0000003f0a0a7287 */ /* 0x000fe20008000000 */
[----:B------:R-:W-:-:S03]  /*20a0*/  SEL R3, R3, RZ, P1 ;  /* 0x000000ff03037207 */ /* 0x000fc60000800000 */
[----:B------:R-:W-:Y:S01]  /*20b0*/  LOP3.LUT R6, R6, UR4, RZ, 0x3c, !PT ;  /* 0x0000000406067c12 */ /* 0x000fe2000f8e3cff */
[----:B------:R-:W-:Y:S07]  /*20c0*/  @P2 BRA `(.L_x_31) ;  /* 0xfffffffc00082947 */ /* 0x000fee000383ffff */
.L_x_24:
[----:B01----:R-:W0:Y:S01]  /*20d0*/  LDC R0, c[0x0][0x28c] ;  /* 0x0000a300ff007b82 */ /* 0x003e220000000800 */
[----:B------:R1:W-:Y:S01]  /*20e0*/  SYNCS.ARRIVE.TRANS64.A1T0 RZ, [R158+UR50], RZ ;  /* 0x000000ff9eff79a7 */ /* 0x0003e20008100032 */
[----:B0-----:R-:W-:-:S13]  /*20f0*/  ISETP.GE.AND P1, PT, R0, 0x1, PT ;  /* 0x000000010000780c */ /* 0x001fda0003f26270 */
[----:B-1----:R-:W-:Y:S05]  /*2100*/  @!P1 BRA `(.L_x_32) ;  /* 0x0000000000409947 */ /* 0x002fea0003800000 */
[----:B------:R-:W-:Y:S05]  /*2110*/  @!P0 BRA `(.L_x_33) ;  /* 0x0000000000048947 */ /* 0x000fea0003800000 */
[----:B------:R-:W-:Y:S01]  /*2120*/  BPT.TRAP 0x1 ;  /* 0x000000040000795c */ /* 0x000fe20000300000 */
.L_x_33:
[----:B------:R-:W-:Y:S01]  /*2130*/  ISETP.NE.AND P0, PT, R152, RZ, PT ;  /* 0x000000ff9800720c */ /* 0x000fe20003f05270 */
[----:B------:R-:W-:-:S12]  /*2140*/  IMAD.U32 R3, RZ, RZ, UR43 ;  /* 0x0000002bff037e24 */ /* 0x000fd8000f8e00ff */
[----:B------:R-:W-:-:S05]  /*2150*/  VOTEU.ANY UP0, P0 ;  /* 0x00000000003f7886 */ /* 0x000fca0000000100 */
[----:B------:R-:W-:Y:S02]  /*2160*/  @UP0 UIADD3 UR4, UR46, UR44, URZ ;  /* 0x0000002c2e040290 */ /* 0x000fe4000fffe03f */
[----:B------:R-:W-:-:S04]  /*2170*/  UISETP.GT.U32.AND UP0, UPT, UR40, 0x1, UPT ;  /* 0x000000012800788c */ /* 0x000fc8000bf04070 */
[----:B------:R-:W-:-:S04]  /*2180*/  IMAD.U32 R0, RZ, RZ, UR4 ;  /* 0x00000004ff007e24 */ /* 0x000fc8000f8e00ff */
[----:B------:R-:W-:-:S05]  /*2190*/  @P0 IMAD.SHL.U32 R0, R0, 0x8, RZ ;  /* 0x0000000800000824 */ /* 0x000fca00078e00ff */
[----:B------:R-:W-:-:S04]  /*21a0*/  @P0 LOP3.LUT R0, R0, 0x18, RZ, 0xc0, !PT ;  /* 0x0000001800000812 */ /* 0x000fc800078ec0ff */
[----:B------:R-:W-:-:S04]  /*21b0*/  @P0 IADD3 R0, R3, 0x20, R0 ;  /* 0x0000002003000810 */ /* 0x000fc80007ffe000 */
[----:B------:R-:W-:-:S04]  /*21c0*/  @P0 PRMT R0, R153, 0x654, R0 ;  /* 0x0000065499000816 */ /* 0x000fc80000000000 */
[----:B------:R0:W-:Y:S01]  /*21d0*/  @P0 SYNCS.ARRIVE.TRANS64.RED.A1T0 RZ, [R0+URZ], RZ ;  /* 0x000000ff00ff09a7 */ /* 0x0001e2000810043f */
[----:B------:R-:W-:-:S13]  /*21e0*/  PLOP3.LUT P0, PT, PT, PT, UP0, 0x80, 0x0 ;  /* 0x000000000000781c */ /* 0x000fda0003f0f008 */
[----:B0-----:R-:W-:Y:S05]  /*21f0*/  @P0 BRA `(.L_x_32) ;  /* 0x0000000000040947 */ /* 0x001fea0003800000 */
[----:B------:R-:W-:Y:S01]  /*2200*/  BPT.TRAP 0x1 ;  /* 0x000000040000795c */ /* 0x000fe20000300000 */
.L_x_32:
[----:B------:R-:W-:Y:S01]  /*2210*/  SHF.L.U32 R0, R163, 0x1f, RZ ;  /* 0x0000001fa3007819 */ /* 0x000fe200000006ff */
[----:B------:R-:W-:Y:S01]  /*2220*/  UIADD3 UR44, UR49, UR44, URZ ;  /* 0x0000002c312c7290 */ /* 0x000fe2000fffe03f */
[----:B------:R-:W0:Y:S01]  /*2230*/  LDC R7, c[0x0][0x288] ;  /* 0x0000a200ff077b82 */ /* 0x000e220000000800 */
[----:B------:R-:W-:Y:S02]  /*2240*/  IMAD.SHL.U32 R8, R156, 0x2, RZ ;  /* 0x000000029c087824 */ /* 0x000fe400078e00ff */
[----:B------:R-:W-:Y:S02]  /*2250*/  USHF.R.U32.HI UR4, URZ, 0x2, UR44 ;  /* 0x000000023f047899 */ /* 0x000fe4000801162c */
[----:B------:R-:W-:Y:S01]  /*2260*/  UISETP.GT.U32.AND UP0, UPT, UR44, 0x3, UPT ;  /* 0x000000032c00788c */ /* 0x000fe2000bf04070 */
[----:B------:R-:W-:Y:S01]  /*2270*/  SHF.R.S32.HI R9, RZ, 0x1f, R8 ;  /* 0x0000001fff097819 */ /* 0x000fe20000011408 */
[----:B------:R-:W-:Y:S01]  /*2280*/  ULOP3.LUT UR4, UR4, 0x1, URZ, 0xc0, !UPT ;  /* 0x0000000104047892 */ /* 0x000fe2000f8ec03f */
[----:B------:R-:W1:Y:S01]  /*2290*/  SYNCS.PHASECHK.TRANS64.TRYWAIT P0, [R157+UR45+0x10], R0 ;  /* 0x000010009d0075a7 */ /* 0x000e62000800016d */
[----:B------:R-:W-:-:S02]  /*22a0*/  UISETP.LT.U32.AND UP0, UPT, UR49, 0x4, UP0 ;  /* 0x000000043100788c */ /* 0x000fc40008701070 */
[----:B------:R-:W-:Y:S02]  /*22b0*/  UISETP.NE.U32.AND UP1, UPT, UR4, 0x1, UPT ;  /* 0x000000010400788c */ /* 0x000fe4000bf25070 */
[----:B------:R-:W-:Y:S02]  /*22c0*/  USEL UR5, URZ, 0x1, !UP0 ;  /* 0x000000013f057887 */ /* 0x000fe4000c000000 */
[----:B------:R-:W-:Y:S02]  /*22d0*/  UISETP.GT.U32.AND UP1, UPT, UR49, 0x3, !UP1 ;  /* 0x000000033100788c */ /* 0x000fe4000cf24070 */
[----:B------:R-:W-:Y:S02]  /*22e0*/  ULOP3.LUT UR44, UR44, 0x3, URZ, 0xc0, !UPT ;  /* 0x000000032c2c7892 */ /* 0x000fe4000f8ec03f */
[----:B------:R-:W-:-:S04]  /*22f0*/  USEL UR4, URZ, 0x1, !UP1 ;  /* 0x000000013f047887 */ /* 0x000fc8000c800000 */
[----:B------:R-:W-:Y:S01]  /*2300*/  ULOP3.LUT UR47, UR4, UR47, UR5, 0x96, !UPT ;  /* 0x0000002f042f7292 */ /* 0x000fe2000f8e9605 */
[----:B01----:R-:W-:Y:S11]  /*2310*/  @!P0 BRA `(.L_x_34) ;  /* 0x0000007c00188947 */ /* 0x003ff60003800000 */
.L_x_320:
[----:B0-----:R-:W-:Y:S01]  /*2320*/  IMAD.SHL.U32 R0, R19, 0x40, RZ ;  /* 0x0000004013007824 */ /* 0x001fe200078e00ff */
[----:B------:R-:W-:Y:S01]  /*2330*/  ULDC UR6, c[0x0][0x284] ;  /* 0x0000a10000067ab9 */ /* 0x000fe20000000800 */
[----:B------:R-:W-:Y:S01]  /*2340*/  IMAD.SHL.U32 R14, R18, 0x100, RZ ;  /* 0x00000100120e7824 */ /* 0x000fe200078e00ff */
[----:B------:R-:W-:Y:S01]  /*2350*/  SHF.R.S32.HI R164, RZ, 0x1f, R2 ;  /* 0x0000001fffa47819 */ /* 0x000fe20000011402 */
[----:B------:R-:W-:Y:S01]  /*2360*/  ULDC.64 UR4, c[0x0][0x5d0] ;  /* 0x0001740000047ab9 */ /* 0x000fe20000000a00 */
[----:B------:R-:W-:Y:S01]  /*2370*/  ISETP.GE.AND P0, PT, R0, UR6, PT ;  /* 0x0000000600007c0c */ /* 0x000fe2000bf06270 */
[----:B------:R-:W-:Y:S01]  /*2380*/  IMAD.WIDE.U32 R4, R2, UR4, R8 ;  /* 0x0000000402047c25 */ /* 0x000fe2000f8e0008 */
[----:B------:R-:W-:Y:S02]  /*2390*/  SHF.R.S32.HI R15, RZ, 0x1f, R14 ;  /* 0x0000001fff0f7819 */ /* 0x000fe4000001140e */
[----:B------:R-:W-:Y:S01]  /*23a0*/  ISETP.GE.OR P0, PT, R14, R7, P0 ;  /* 0x000000070e00720c */ /* 0x000fe20000706670 */
[----:B------:R-:W-:Y:S01]  /*23b0*/  IMAD R3, R164, UR4, RZ ;  /* 0x00000004a4037c24 */ /* 0x000fe2000f8e02ff */
[----:B------:R-:W-:-:S03]  /*23c0*/  IADD3 R4, P1, R14, R4, RZ ;  /* 0x000000040e047210 */ /* 0x000fc60007f3e0ff */
[----:B------:R-:W-:-:S05]  /*23d0*/  IMAD R3, R2, UR5, R3 ;  /* 0x0000000502037c24 */ /* 0x000fca000f8e0203 */
[----:B------:R-:W-:-:S03]  /*23e0*/  IADD3.X R5, R15, R5, R3, P1, !PT ;  /* 0x000000050f057210 */ /* 0x000fc60000ffe403 */
[----:B------:R-:W-:Y:S05]  /*23f0*/  @P0 BRA `(.L_x_35) ;  /* 0x0000006000b00947 */ /* 0x000fea0003800000 */
[----:B------:R-:W0:Y:S01]  /*2400*/  LDC.64 R12, c[0x0][0x5c8] ;  /* 0x00017200ff0c7b82 */ /* 0x000e220000000a00 */
[----:B------:R-:W-:Y:S01]  /*2410*/  IMAD.WIDE R10, R19, 0x40, R154 ;  /* 0x00000040130a7825 */ /* 0x000fe200078e029a */
[----:B------:R-:W-:Y:S01]  /*2420*/  ULDC.64 UR4, c[0x0][0x5c0] ;  /* 0x0001700000047ab9 */ /* 0x000fe20000000a00 */
[----:B------:R-:W-:Y:S02]  /*2430*/  BSSY B0, `(.L_x_35) ;  /* 0x0000628000007945 */ /* 0x000fe40003800000 */
[----:B------:R-:W-:Y:S02]  /*2440*/  IMAD.IADD R165, R161, 0x1, -R0 ;  /* 0x00000001a1a57824 */ /* 0x000fe400078e0a00 */
[-C--:B0-----:R-:W-:Y:S02]  /*2450*/  IMAD R3, R11, R12.reuse, RZ ;  /* 0x0000000c0b037224 */ /* 0x081fe400078e02ff */
[----:B------:R-:W-:-:S04]  /*2460*/  IMAD.WIDE.U32 R4, R10, R12, R4 ;  /* 0x0000000c0a047225 */ /* 0x000fc800078e0004 */
[----:B------:R-:W-:Y:S01]  /*2470*/  IMAD R3, R10, R13, R3 ;  /* 0x0000000d0a037224 */ /* 0x000fe200078e0203 */
[----:B------:R-:W-:-:S03]  /*2480*/  IADD3 R4, P0, R4, UR4, RZ ;  /* 0x0000000404047c10 */ /* 0x000fc6000ff1e0ff */
[----:B------:R-:W-:Y:S01]  /*2490*/  IMAD.IADD R3, R5, 0x1, R3 ;  /* 0x0000000105037824 */ /* 0x000fe200078e0203 */
[----:B------:R-:W-:-:S04]  /*24a0*/  LEA R6, P1, R12, R4, 0x3 ;  /* 0x000000040c067211 */ /* 0x000fc800078218ff */
[----:B------:R-:W-:Y:S01]  /*24b0*/  IADD3.X R5, R3, UR5, RZ, P0, !PT ;  /* 0x0000000503057c10 */ /* 0x000fe200087fe4ff */
[----:B------:R-:W-:Y:S01]  /*24c0*/  IMAD R3, R156, -0x2, R7 ;  /* 0xfffffffe9c037824 */ /* 0x000fe200078e0207 */
[----:B-----5:R-:W-:Y:S02]  /*24d0*/  ISETP.NE.AND P0, PT, R22, RZ, PT ;  /* 0x000000ff1600720c */ /* 0x020fe40003f05270 */
[----:B------:R-:W-:Y:S01]  /*24e0*/  LEA.HI.X R7, R12, R5, R13, 0x3, P1 ;  /* 0x000000050c077211 */ /* 0x000fe200008f1c0d */
[----:B------:R-:W-:-:S10]  /*24f0*/  IMAD.IADD R0, R3, 0x1, -R14 ;  /* 0x0000000103007824 */ /* 0x000fd400078e0a0e */
[----:B------:R-:W-:Y:S05]  /*2500*/  @!P0 BRA `(.L_x_36) ;  /* 0x0000004800608947 */ /* 0x000fea0003800000 */
[----:B------:R-:W0:Y:S01]  /*2510*/  LDC.64 R18, c[0x0][0x5b0] ;  /* 0x00016c00ff127b82 */ /* 0x000e220000000a00 */
[----:B------:R-:W-:Y:S01]  /*2520*/  ULDC.64 UR4, c[0x0][0x5b8] ;  /* 0x00016e0000047ab9 */ /* 0x000fe20000000a00 */
[----:B------:R-:W-:Y:S01]  /*2530*/  ISETP.GE.AND P1, PT, R165, 0x1, PT ;  /* 0x00000001a500780c */ /* 0x000fe20003f26270 */
[----:B------:R-:W-:Y:S01]  /*2540*/  IMAD.WIDE.U32 R8, R2, UR4, R8 ;  /* 0x0000000402087c25 */ /* 0x000fe2000f8e0008 */
[----:B------:R-:W-:Y:S02]  /*2550*/  BSSY B1, `(.L_x_37) ;  /* 0x000000e000017945 */ /* 0x000fe40003800000 */
[----:B------:R-:W-:Y:S01]  /*2560*/  ISETP.LT.OR P4, PT, R0, 0x1, !P1 ;  /* 0x000000010000780c */ /* 0x000fe20004f81670 */
[----:B------:R-:W-:Y:S01]  /*2570*/  IMAD R3, R164, UR4, RZ ;  /* 0x00000004a4037c24 */ /* 0x000fe2000f8e02ff */
[----:B------:R-:W1:Y:S01]  /*2580*/  LDC.64 R20, c[0x0][0x5a8] ;  /* 0x00016a00ff147b82 */ /* 0x000e620000000a00 */
[----:B------:R-:W-:Y:S02]  /*2590*/  IADD3 R8, P0, R14, R8, RZ ;  /* 0x000000080e087210 */ /* 0x000fe40007f1e0ff */
[----:B------:R-:W-:-:S05]  /*25a0*/  IMAD R3, R2, UR5, R3 ;  /* 0x0000000502037c24 */ /* 0x000fca000f8e0203 */
[----:B------:R-:W-:Y:S01]  /*25b0*/  IADD3.X R9, R15, R9, R3, P0, !PT ;  /* 0x000000090f097210 */ /* 0x000fe200007fe403 */
[-C--:B0-----:R-:W-:Y:S02]  /*25c0*/  IMAD R12, R11, R18.reuse, RZ ;  /* 0x000000120b0c7224 */ /* 0x081fe400078e02ff */
[----:B------:R-:W-:-:S04]  /*25d0*/  IMAD.WIDE.U32 R2, R10, R18, R8 ;  /* 0x000000120a027225 */ /* 0x000fc800078e0008 */
[----:B------:R-:W-:Y:S01]  /*25e0*/  IMAD R15, R10, R19, R12 ;  /* 0x000000130a0f7224 */ /* 0x000fe200078e020c */
[----:B-1----:R-:W-:-:S04]  /*25f0*/  IADD3 R2, P0, R2, R20, RZ ;  /* 0x0000001402027210 */ /* 0x002fc80007f1e0ff */
[----:B------:R-:W-:Y:S01]  /*2600*/  IADD3.X R3, R21, R3, R15, P0, !PT ;  /* 0x0000000315037210 */ /* 0x000fe200007fe40f */
[----:B------:R-:W-:Y:S08]  /*2610*/  @P4 BRA `(.L_x_38) ;  /* 0x0000000000044947 */ /* 0x000ff00003800000 */
[----:B------:R0:W5:Y:S02]  /*2620*/  LDG.E.U8 R162, desc[UR38][R2.64] ;  /* 0x0000002602a27981 */ /* 0x000164000c1e1100 */
.L_x_38:
[----:B------:R-:W-:Y:S05]  /*2630*/  BSYNC B1 ;  /* 0x0000000000017941 */ /* 0x000fea0003800000 */
.L_x_37:
[C---:B------:R-:W-:Y:S01]  /*2640*/  SHF.L.U64.HI R13, R18.reuse, 0x3, R19 ;  /* 0x00000003120d7819 */ /* 0x040fe20000010213 */
[----:B------:R-:W-:Y:S01]  /*2650*/  IMAD.SHL.U32 R12, R18, 0x8, RZ ;  /* 0x00000008120c7824 */ /* 0x000fe200078e00ff */
[----:B-----5:R-:W-:Y:S01]  /*2660*/  LOP3.LUT R11, R162, 0xffff, RZ, 0xc0, !PT ;  /* 0x0000ffffa20b7812 */ /* 0x020fe200078ec0ff */
[----:B------:R-:W-:Y:S01]  /*2670*/  BSSY B1, `(.L_x_39) ;  /* 0x0000013000017945 */ /* 0x000fe20003800000 */
[----:B------:R-:W-:Y:S01]  /*2680*/  ISETP.GE.AND P0, PT, R165, 0x9, PT ;  /* 0x00000009a500780c */ /* 0x000fe20003f06270 */
[----:B------:R-:W-:Y:S01]  /*2690*/  IMAD.WIDE.U32 R12, R10, R18, R12 ;  /* 0x000000120a0c7225 */ /* 0x000fe200078e000c */
[----:B------:R-:W-:Y:S02]  /*26a0*/  PRMT R11, R11, 0x8880, RZ ;  /* 0x000088800b0b7816 */ /* 0x000fe400000000ff */
[----:B------:R-:W-:Y:S01]  /*26b0*/  ISETP.LT.OR P5, PT, R0, 0x2, !P0 ;  /* 0x000000020000780c */ /* 0x000fe200047a1670 */
[----:B------:R-:W-:Y:S01]  /*26c0*/  IMAD.IADD R13, R15, 0x1, R13 ;  /* 0x000000010f0d7824 */ /* 0x000fe200078e020d */
[----:B------:R-:W-:Y:S01]  /*26d0*/  IADD3 R8, P2, P3, R8, R20, R12 ;  /* 0x0000001408087210 */ /* 0x000fe20007b5e00c */
[----:B------:R-:W-:Y:S01]  /*26e0*/  IMAD R10, R11, R22, RZ ;  /* 0x000000160b0a7224 */ /* 0x000fe200078e02ff */
[----:B------:R-:W-:-:S02]  /*26f0*/  ISETP.LT.OR P6, PT, R0, 0x9, !P1 ;  /* 0x000000090000780c */ /* 0x000fc40004fc1670 */
[----:B------:R-:W-:Y:S01]  /*2700*/  IADD3.X R9, R9, R21, R13, P2, P3 ;  /* 0x0000001509097210 */ /* 0x000fe200017e640d */
[----:B------:R-:W-:Y:S01]  /*2710*/  @!P4 IMAD R11, R24, R23, R10 ;  /* 0x00000017180bc224 */ /* 0x000fe200078e020a */
[C---:B------:R-:W-:Y:S02]  /*2720*/  ISETP.LT.OR P3, PT, R0.reuse, 0x2, !P1 ;  /* 0x000000020000780c */ /* 0x040fe40004f61670 */
[C---:B------:R-:W-:Y:S02]  /*2730*/  ISETP.LT.OR P2, PT, R0.reuse, 0xa, !P1 ;  /* 0x0000000a0000780c */ /* 0x040fe40004f41670 */
[----:B------:R1:W-:Y:S01]  /*2740*/  @!P4 STG.E.U8 desc[UR38][R4.64], R11 ;  /* 0x0000000b0400c986 */ /* 0x0003e2000c101126 */
[----:B------:R-:W-:-:S08]  /*2750*/  ISETP.LT.OR P4, PT, R0, 0x1, !P0 ;  /* 0x000000010000780c */ /* 0x000fd00004781670 */
[----:B------:R-:W-:Y:S05]  /*2760*/  @P3 BRA `(.L_x_40) ;  /* 0x00000000000c3947 */ /* 0x000fea0003800000 */
[----:B------:R-:W1:Y:S02]  /*2770*/  LDG.E.U8 R162, desc[UR38][R2.64+0x1] ;  /* 0x0000012602a27981 */ /* 0x000e64000c1e1100 */
[----:B-1----:R-:W-:-:S05]  /*2780*/  PRMT R11, R162, 0x8880, RZ ;  /* 0x00008880a20b7816 */ /* 0x002fca00000000ff */
[----:B------:R-:W-:-:S07]  /*2790*/  IMAD R10, R11, R22, RZ ;  /* 0x000000160b0a7224 */ /* 0x000fce00078e02ff */
.L_x_40:
[----:B------:R-:W-:Y:S05]  /*27a0*/  BSYNC B1 ;  /* 0x0000000000017941 */ /* 0x000fea0003800000 */
.L_x_39:
[----:B------:R-:W-:Y:S01]  /*27b0*/  @!P3 IMAD R25, R25, R23, R10 ;  /* 0x000000171919b224 */ /* 0x000fe200078e020a */
[----:B------:R-:W-:Y:S04]  /*27c0*/  BSSY B1, `(.L_x_41) ;  /* 0x0000006000017945 */ /* 0x000fe80003800000 */
[----:B------:R2:W-:Y:S01]  /*27d0*/  @!P3 STG.E.U8 desc[UR38][R4.64+0x1], R25 ;  /* 0x000001190400b986 */ /* 0x0005e2000c101126 */
[----:B------:R-:W-:Y:S05]  /*27e0*/  @P4 BRA `(.L_x_42) ;  /* 0x00000000000c4947 */ /* 0x000fea0003800000 */
[----:B------:R-:W1:Y:S02]  /*27f0*/  LDG.E.U8 R162, desc[UR38][R8.64] ;  /* 0x0000002608a27981 */ /* 0x000e64000c1e1100 */
[----:B-1----:R-:W-:-:S05]  /*2800*/  PRMT R11, R162, 0x8880, RZ ;  /* 0x00008880a20b7816 */ /* 0x002fca00000000ff */
[----:B------:R-:W-:-:S07]  /*2810*/  IMAD R10, R11, R22, RZ ;  /* 0x000000160b0a7224 */ /* 0x000fce00078e02ff */
.L_x_42:
[----:B------:R-:W-:Y:S05]  /*2820*/  BSYNC B1 ;  /* 0x0000000000017941 */ /* 0x000fea0003800000 */
.L_x_41:
[----:B-1----:R-:W-:Y:S01]  /*2830*/  @!P4 IMAD R11, R26, R23, R10 ;  /* 0x000000171a0bc224 */ /* 0x002fe200078e020a */
[----:B------:R-:W-:Y:S04]  /*2840*/  BSSY B1, `(.L_x_43) ;  /* 0x0000006000017945 */ /* 0x000fe80003800000 */
[----:B------:R1:W-:Y:S01]  /*2850*/  @!P4 STG.E.U8 desc[UR38][R6.64], R11 ;  /* 0x0000000b0600c986 */ /* 0x0003e2000c101126 */
[----:B------:R-:W-:Y:S05]  /*2860*/  @P5 BRA `(.L_x_44) ;  /* 0x00000000000c5947 */ /* 0x000fea0003800000 */
[----:B------:R-:W1:Y:S02]  /*2870*/  LDG.E.U8 R162, desc[UR38][R8.64+0x1] ;  /* 0x0000012608a27981 */ /* 0x000e64000c1e1100 */
[----:B-1----:R-:W-:-:S05]  /*2880*/  PRMT R11, R162, 0x8880, RZ ;  /* 0x00008880a20b7816 */ /* 0x002fca00000000ff */
[----:B------:R-:W-:-:S07]  /*2890*/  IMAD R10, R11, R22, RZ ;  /* 0x000000160b0a7224 */ /* 0x000fce00078e02ff */
.L_x_44:
[----:B------:R-:W-:Y:S05]  /*28a0*/  BSYNC B1 ;  /* 0x0000000000017941 */ /* 0x000fea0003800000 */
.L_x_43:
[----:B------:R-:W-:Y:S01]  /*28b0*/  @!P5 IMAD R27, R27, R23, R10 ;  /* 0x000000171b1bd224 */ /* 0x000fe200078e020a */
[----:B------:R-:W-:Y:S04]  /*28c0*/  BSSY B1, `(.L_x_45) ;  /* 0x0000006000017945 */ /* 0x000fe80003800000 */
[----:B------:R3:W-:Y:S01]  /*28d0*/  @!P5 STG.E.U8 desc[UR38][R6.64+0x1], R27 ;  /* 0x0000011b0600d986 */ /* 0x0007e2000c101126 */
[----:B------:R-:W-:Y:S05]  /*28e0*/  @P6 BRA `(.L_x_46) ;  /* 0x00000000000c6947 */ /* 0x000fea0003800000 */
[----:B------:R-:W1:Y:S02]  /*28f0*/  LDG.E.U8 R162, desc[UR38][R2.64+0x8] ;  /* 0x0000082602a27981 */ /* 0x000e64000c1e1100 */
[----:B-1----:R-:W-:-:S05]  /*2900*/  PRMT R11, R162, 0x8880, RZ ;  /* 0x00008880a20b7816 */ /* 0x002fca00000000ff */
[----:B------:R-:W-:-:S07]  /*2910*/  IMAD R10, R11, R22, RZ ;  /* 0x000000160b0a7224 */ /* 0x000fce00078e02ff */
.L_x_46:
[----:B------:R-:W-:Y:S05]  /*2920*/  BSYNC B1 ;  /* 0x0000000000017941 */ /* 0x000fea0003800000 */
.L_x_45:
[----:B-1----:R-:W-:Y:S01]  /*2930*/  @!P6 IMAD R11, R28, R23, R10 ;  /* 0x000000171c0be224 */ /* 0x002fe200078e020a */
[----:B------:R-:W-:Y:S04]  /*2940*/  BSSY B1, `(.L_x_47) ;  /* 0x0000006000017945 */ /* 0x000fe80003800000 */
[----:B------:R1:W-:Y:S01]  /*2950*/  @!P6 STG.E.U8 desc[UR38][R4.64+0x8], R11 ;  /* 0x0000080b0400e986 */ /* 0x0003e2000c101126 */
[----:B------:R-:W-:Y:S05]  /*2960*/  @P2 BRA `(.L_x_48) ;  /* 0x00000000000c2947 */ /* 0x000fea0003800000 */
[----:B------:R-:W1:Y:S02]  /*2970*/  LDG.E.U8 R162, desc[UR38][R2.64+0x9] ;  /* 0x0000092602a27981 */ /* 0x000e64000c1e1100 */
[----:B-1----:R-:W-:-:S05]  /*2980*/  PRMT R11, R162, 0x8880, RZ ;  /* 0x00008880a20b7816 */ /* 0x002fca00000000ff */
[----:B------:R-:W-:-:S07]  /*2990*/  IMAD R10, R11, R22, RZ ;  /* 0x000000160b0a7224 */ /* 0x000fce00078e02ff */
.L_x_48:
[----:B------:R-:W-:Y:S05]  /*29a0*/  BSYNC B1 ;  /* 0x0000000000017941 */ /* 0x000fea0003800000 */
.L_x_47:
[C---:B------:R-:W-:Y:S01]  /*29b0*/  ISETP.LT.OR P4, PT, R0.reuse, 0x9, !P0 ;  /* 0x000000090000780c */ /* 0x040fe20004781670 */
[----:B------:R-:W-:Y:S01]  /*29c0*/  @!P2 IMAD R29, R29, R23, R10 ;  /* 0x000000171d1da224 */ /* 0x000fe200078e020a */
[----:B------:R-:W-:Y:S01]  /*29d0*/  BSSY B1, `(.L_x_49) ;  /* 0x000000a000017945 */ /* 0x000fe20003800000 */
[C---:B------:R-:W-:Y:S02]  /*29e0*/  ISETP.LT.OR P3, PT, R0.reuse, 0xa, !P0 ;  /* 0x0000000a0000780c */ /* 0x040fe40004761670 */
[C---:B------:R-:W-:Y:S01]  /*29f0*/  ISETP.LT.OR P5, PT, R0.reuse, 0x11, !P1 ;  /* 0x000000110000780c */ /* 0x040fe20004fa1670 */
[----:B------:R4:W-:Y:S01]  /*2a00*/  @!P2 STG.E.U8 desc[UR38][R4.64+0x9], R29 ;  /* 0x0000091d0400a986 */ /* 0x0009e2000c101126 */
[C---:B------:R-:W-:Y:S02]  /*2a10*/  ISETP.LT.OR P6, PT, R0.reuse, 0x12, !P1 ;  /* 0x000000120000780c */ /* 0x040fe40004fc1670 */
[----:B------:R-:W-:-:S04]  /*2a20*/  ISETP.LT.OR P2, PT, R0, 0x11, !P0 ;  /* 0x000000110000780c */ /* 0x000fc80004741670 */
[----:B------:R-:W-:Y:S09]  /*2a30*/  @P4 BRA `(.L_x_50) ;  /* 0x00000000000c4947 */ /* 0x000ff20003800000 */
[----:B------:R-:W1:Y:S02]  /*2a40*/  LDG.E.U8 R162, desc[UR38][R8.64+0x8] ;  /* 0x0000082608a27981 */ /* 0x000e64000c1e1100 */
[----:B-1----:R-:W-:-:S05]  /*2a50*/  PRMT R11, R162, 0x8880, RZ ;  /* 0x00008880a20b7816 */ /* 0x002fca00000000ff */
[----:B------:R-:W-:-:S07]  /*2a60*/  IMAD R10, R11, R22, RZ ;  /* 0x000000160b0a7224 */ /* 0x000fce00078e02ff */
.L_x_50:
[----:B------:R-:W-:Y:S05]  /*2a70*/  BSYNC B1 ;  /* 0x0000000000017941 */ /* 0x000fea0003800000 */
.L_x_49:
[----:B-1----:R-:W-:Y:S01]  /*2a80*/  @!P4 IMAD R11, R30, R23, R10 ;  /* 0x000000171e0bc224 */ /* 0x002fe200078e020a */
[----:B------:R-:W-:Y:S04]  /*2a90*/  BSSY B1, `(.L_x_51) ;  /* 0x0000006000017945 */ /* 0x000fe80003800000 */
[----:B------:R1:W-:Y:S01]  /*2aa0*/  @!P4 STG.E.U8 desc[UR38][R6.64+0x8], R11 ;  /* 0x0000080b0600c986 */ /* 0x0003e2000c101126 */
[----:B------:R-:W-:Y:S05]  /*2ab0*/  @P3 BRA `(.L_x_52) ;  /* 0x00000000000c3947 */ /* 0x000fea0003800000 */
[----:B------:R-:W1:Y:S02]  /*2ac0*/  LDG.E.U8 R162, desc[UR38][R8.64+0x9] ;  /* 0x0000092608a27981 */ /* 0x000e64000c1e1100 */
[----:B-1----:R-:W-:-:S05]  /*2ad0*/  PRMT R11, R162, 0x8880, RZ ;  /* 0x00008880a20b7816 */ /* 0x002fca00000000ff */
[----:B------:R-:W-:-:S07]  /*2ae0*/  IMAD R10, R11, R22, RZ ;  /* 0x000000160b0a7224 */ /* 0x000fce00078e02ff */
.L_x_52:
[----:B------:R-:W-:Y:S05]  /*2af0*/  BSYNC B1 ;  /* 0x0000000000017941 */ /* 0x000fea0003800000 */
.L_x_51:
[----:B------:R-:W-:Y:S01]  /*2b00*/  @!P3 IMAD R31, R31, R23, R10 ;  /* 0x000000171f1fb224 */ /* 0x000fe200078e020a */
[----:B------:R-:W-:Y:S04]  /*2b10*/  BSSY B1, `(.L_x_53) ;  /* 0x0000006000017945 */ /* 0x000fe80003800000 */
[----:B------:R0:W-:Y:S01]  /*2b20*/  @!P3 STG.E.U8 desc[UR38][R6.64+0x9], R31 ;  /* 0x0000091f0600b986 */ /* 0x0001e2000c101126 */
[----:B------:R-:W-:Y:S05]  /*2b30*/  @P5 BRA `(.L_x_54) ;  /* 0x00000000000c5947 */ /* 0x000fea0003800000 */
[----:B------:R-:W1:Y:S02]  /*2b40*/  LDG.E.U8 R162, desc[UR38][R2.64+0x10] ;  /* 0x0000102602a27981 */ /* 0x000e64000c1e1100 */
[----:B-1----:R-:W-:-:S05]  /*2b50*/  PRMT R11, R162, 0x8880, RZ ;  /* 0x00008880a20b7816 */ /* 0x002fca00000000ff */
[----:B------:R-:W-:-:S07]  /*2b60*/  IMAD R10, R11, R22, RZ ;  /* 0x000000160b0a7224 */ /* 0x000fce00078e02ff */
.L_x_54:
[----:B------:R-:W-:Y:S05]  /*2b70*/  BSYNC B1 ;  /* 0x0000000000017941 */ /* 0x000fea0003800000 */
.L_x_53:
[----:B-1----:R-:W-:Y:S01]  /*2b80*/  @!P5 IMAD R11, R32, R23, R10 ;  /* 0x00000017200bd224 */ /* 0x002fe200078e020a */
[----:B------:R-:W-:Y:S04]  /*2b90*/  BSSY B1, `(.L_x_55) ;  /* 0x0000006000017945 */ /* 0x000fe80003800000 */
[----:B------:R1:W-:Y:S01]  /*2ba0*/  @!P5 STG.E.U8 desc[UR38][R4.64+0x10], R11 ;  /* 0x0000100b0400d986 */ /* 0x0003e2000c101126 */
[----:B------:R-:W-:Y:S05]  /*2bb0*/  @P6 BRA `(.L_x_56) ;  /* 0x00000000000c6947 */ /* 0x000fea0003800000 */
[----:B------:R-:W1:Y:S02]  /*2bc0*/  LDG.E.U8 R162, desc[UR38][R2.64+0x11] ;  /* 0x0000112602a27981 */ /* 0x000e64000c1e1100 */
[----:B-1----:R-:W-:-:S05]  /*2bd0*/  PRMT R11, R162, 0x8880, RZ ;  /* 0x00008880a20b7816 */ /* 0x002fca00000000ff */
[----:B------:R-:W-:-:S07]  /*2be0*/  IMAD R10, R11, R22, RZ ;  /* 0x000000160b0a7224 */ /* 0x000fce00078e02ff */
.L_x_56:
[----:B------:R-:W-:Y:S05]  /*2bf0*/  BSYNC B1 ;  /* 0x0000000000017941 */ /* 0x000fea0003800000 */
.L_x_55:
[----:B------:R-:W-:Y:S01]  /*2c00*/  @!P6 IMAD R33, R33, R23, R10 ;  /* 0x000000172121e224 */ /* 0x000fe200078e020a */
[----:B------:R-:W-:Y:S04]  /*2c10*/  BSSY B1, `(.L_x_57) ;  /* 0x0000006000017945 */ /* 0x000fe80003800000 */
[----:B------:R0:W-:Y:S01]  /*2c20*/  @!P6 STG.E.U8 desc[UR38][R4.64+0x11], R33 ;  /* 0x000011210400e986 */ /* 0x0001e2000c101126 */
[----:B------:R-:W-:Y:S05]  /*2c30*/  @P2 BRA `(.L_x_58) ;  /* 0x00000000000c2947 */ /* 0x000fea0003800000 */
[----:B------:R-:W1:Y:S02]  /*2c40*/  LDG.E.U8 R162, desc[UR38][R8.64+0x10] ;  /* 0x0000102608a27981 */ /* 0x000e64000c1e1100 */
[----:B-1----:R-:W-:-:S05]  /*2c50*/  PRMT R11, R162, 0x8880, RZ ;  /* 0x00008880a20b7816 */ /* 0x002fca00000000ff */
[----:B------:R-:W-:-:S07]  /*2c60*/  IMAD R10, R11, R22, RZ ;  /* 0x000000160b0a7224 */ /* 0x000fce00078e02ff */
.L_x_58:
[----:B------:R-:W-:Y:S05]  /*2c70*/  BSYNC B1 ;  /* 0x0000000000017941 */ /* 0x000fea0003800000 */
.L_x_57:
[----:B------:R-:W-:Y:S01]  /*2c80*/  ISETP.LT.OR P4, PT, R0, 0x12, !P0 ;  /* 0x000000120000780c */ /* 0x000fe20004781670 */
[----:B-1----:R-:W-:Y:S01]  /*2c90*/  @!P2 IMAD R11, R34, R23, R10 ;  /* 0x00000017220ba224 */ /* 0x002fe200078e020a */
        /* <DEDUP_REMOVED lines=10> */
.L_x_60:
[----:B------:R-:W-:Y:S05]  /*2d40*/  BSYNC B1 ;  /* 0x0000000000017941 */ /* 0x000fea0003800000 */
.L_x_59:
[----:B------:R-:W-:Y:S01]  /*2d50*/  @!P4 IMAD R35, R35, R23, R10 ;  /* 0x000000172323c224 */ /* 0x000fe200078e020a */
[----:B------:R-:W-:Y:S04]  /*2d60*/  BSSY B1, `(.L_x_61) ;  /* 0x0000006000017945 */ /* 0x000fe80003800000 */
[----:B------:R0:W-:Y:S01]  /*2d70*/  @!P4 STG.E.U8 desc[UR38][R6.64+0x11], R35 ;  /* 0x000011230600c986 */ /* 0x0001e2000c101126 */
[----:B------:R-:W-:Y:S05]  /*2d80*/  @P3 BRA `(.L_x_62) ;  /* 0x00000000000c3947 */ /* 0x000fea0003800000 */
[----:B------:R-:W1:Y:S02]  /*2d90*/  LDG.E.U8 R162, desc[UR38][R2.64+0x18] ;  /* 0x0000182602a27981 */ /* 0x000e64000c1e1100 */
[----:B-1----:R-:W-:-:S05]  /*2da0*/  PRMT R11, R162, 0x8880, RZ ;  /* 0x00008880a20b7816 */ /* 0x002fca00000000ff */
[----:B------:R-:W-:-:S07]  /*2db0*/  IMAD R10, R11, R22, RZ ;  /* 0x000000160b0a7224 */ /* 0x000fce00078e02ff */
.L_x_62:
[----:B------:R-:W-:Y:S05]  /*2dc0*/  BSYNC B1 ;  /* 0x0000000000017941 */ /* 0x000fea0003800000 */
.L_x_61:
[----:B-1----:R-:W-:Y:S01]  /*2dd0*/  @!P3 IMAD R11, R36, R23, R10 ;  /* 0x00000017240bb224 */ /* 0x002fe200078e020a */
[----:B------:R-:W-:Y:S04]  /*2de0*/  BSSY B1, `(.L_x_63) ;  /* 0x0000006000017945 */ /* 0x000fe80003800000 */
[----:B------:R1:W-:Y:S01]  /*2df0*/  @!P3 STG.E.U8 desc[UR38][R4.64+0x18], R11 ;  /* 0x0000180b0400b986 */ /* 0x0003e2000c101126 */
[----:B------:R-:W-:Y:S05]  /*2e00*/  @P5 BRA `(.L_x_64) ;  /* 0x00000000000c5947 */ /* 0x000fea0003800000 */
[----:B------:R-:W1:Y:S02]  /*2e10*/  LDG.E.U8 R162, desc[UR38][R2.64+0x19] ;  /* 0x0000192602a27981 */ /* 0x000e64000c1e1100 */
[----:B-1----:R-:W-:-:S05]  /*2e20*/  PRMT R11, R162, 0x8880, RZ ;  /* 0x00008880a20b7816 */ /* 0x002fca00000000ff */
[----:B------:R-:W-:-:S07]  /*2e30*/  IMAD R10, R11, R22, RZ ;  /* 0x000000160b0a7224 */ /* 0x000fce00078e02ff */
.L_x_64:
[----:B------:R-:W-:Y:S05]  /*2e40*/  BSYNC B1 ;  /* 0x0000000000017941 */ /* 0x000fea0003800000 */
.L_x_63:
[----:B------:R-:W-:Y:S01]  /*2e50*/  @!P5 IMAD R37, R37, R23, R10 ;  /* 0x000000172525d224 */ /* 0x000fe200078e020a */
[----:B------:R-:W-:Y:S04]  /*2e60*/  BSSY B1, `(.L_x_65) ;  /* 0x0000006000017945 */ /* 0x000fe80003800000 */
[----:B------:R0:W-:Y:S01]  /*2e70*/  @!P5 STG.E.U8 desc[UR38][R4.64+0x19], R37 ;  /* 0x000019250400d986 */ /* 0x0001e2000c101126 */
[----:B------:R-:W-:Y:S05]  /*2e80*/  @P6 BRA `(.L_x_66) ;  /* 0x00000000000c6947 */ /* 0x000fea0003800000 */
[----:B------:R-:W1:Y:S02]  /*2e90*/  LDG.E.U8 R162, desc[UR38][R8.64+0x18] ;  /* 0x0000182608a27981 */ /* 0x000e64000c1e1100 */
[----:B-1----:R-:W-:-:S05]  /*2ea0*/  PRMT R11, R162, 0x8880, RZ ;  /* 0x00008880a20b7816 */ /* 0x002fca00000000ff */
[----:B------:R-:W-:-:S07]  /*2eb0*/  IMAD R10, R11, R22, RZ ;  /* 0x000000160b0a7224 */ /* 0x000fce00078e02ff */
.L_x_66:
[----:B------:R-:W-:Y:S05]  /*2ec0*/  BSYNC B1 ;  /* 0x0000000000017941 */ /* 0x000fea0003800000 */
.L_x_65:
[----:B-1----:R-:W-:Y:S01]  /*2ed0*/  @!P6 IMAD R11, R38, R23, R10 ;  /* 0x00000017260be224 */ /* 0x002fe200078e020a */
[----:B------:R-:W-:Y:S04]  /*2ee0*/  BSSY B1, `(.L_x_67) ;  /* 0x0000006000017945 */ /* 0x000fe80003800000 */
[----:B------:R1:W-:Y:S01]  /*2ef0*/  @!P6 STG.E.U8 desc[UR38][R6.64+0x18], R11 ;  /* 0x0000180b0600e986 */ /* 0x0003e2000c101126 */
[----:B------:R-:W-:Y:S05]  /*2f00*/  @P2 BRA `(.L_x_68) ;  /* 0x00000000000c2947 */ /* 0x000fea0003800000 */
[----:B------:R-:W1:Y:S02]  /*2f10*/  LDG.E.U8 R162, desc[UR38][R8.64+0x19] ;  /* 0x0000192608a27981 */ /* 0x000e64000c1e1100 */
[----:B-1----:R-:W-:-:S05]  /*2f20*/  PRMT R11, R162, 0x8880, RZ ;  /* 0x00008880a20b7816 */ /* 0x002fca00000000ff */
[----:B------:R-:W-:-:S07]  /*2f30*/  IMAD R10, R11, R22, RZ ;  /* 0x000000160b0a7224 */ /* 0x000fce00078e02ff */
.L_x_68:
[----:B------:R-:W-:Y:S05]  /*2f40*/  BSYNC B1 ;  /* 0x0000000000017941 */ /* 0x000fea0003800000 */
.L_x_67:
        /* <DEDUP_REMOVED lines=12> */
.L_x_70:
[----:B------:R-:W-:Y:S05]  /*3010*/  BSYNC B1 ;  /* 0x0000000000017941 */ /* 0x000fea0003800000 */
.L_x_69:
[----:B-1----:R-:W-:Y:S01]  /*3020*/  @!P4 IMAD R11, R40, R23, R10 ;  /* 0x00000017280bc224 */ /* 0x002fe200078e020a */
[----:B------:R-:W-:Y:S04]  /*3030*/  BSSY B1, `(.L_x_71) ;  /* 0x0000006000017945 */ /* 0x000fe80003800000 */
[----:B------:R1:W-:Y:S01]  /*3040*/  @!P4 STG.E.U8 desc[UR38][R4.64+0x20], R11 ;  /* 0x0000200b0400c986 */ /* 0x0003e2000c101126 */
[----:B------:R-:W-:Y:S05]  /*3050*/  @P3 BRA `(.L_x_72) ;  /* 0x00000000000c3947 */ /* 0x000fea0003800000 */
[----:B------:R-:W1:Y:S02]  /*3060*/  LDG.E.U8 R162, desc[UR38][R2.64+0x21] ;  /* 0x0000212602a27981 */ /* 0x000e64000c1e1100 */
[----:B-1----:R-:W-:-:S05]  /*3070*/  PRMT R11, R162, 0x8880, RZ ;  /* 0x00008880a20b7816 */ /* 0x002fca00000000ff */
[----:B------:R-:W-:-:S07]  /*3080*/  IMAD R10, R11, R22, RZ ;  /* 0x000000160b0a7224 */ /* 0x000fce00078e02ff */
.L_x_72:
[----:B------:R-:W-:Y:S05]  /*3090*/  BSYNC B1 ;  /* 0x0000000000017941 */ /* 0x000fea0003800000 */
.L_x_71:
[----:B------:R-:W-:Y:S01]  /*30a0*/  @!P3 IMAD R41, R41, R23, R10 ;  /* 0x000000172929b224 */ /* 0x000fe200078e020a */
[----:B------:R-:W-:Y:S04]  /*30b0*/  BSSY B1, `(.L_x_73) ;  /* 0x0000006000017945 */ /* 0x000fe80003800000 */
[----:B------:R0:W-:Y:S01]  /*30c0*/  @!P3 STG.E.U8 desc[UR38][R4.64+0x21], R41 ;  /* 0x000021290400b986 */ /* 0x0001e2000c101126 */
[----:B------:R-:W-:Y:S05]  /*30d0*/  @P5 BRA `(.L_x_74) ;  /* 0x00000000000c5947 */ /* 0x000fea0003800000 */
[----:B------:R-:W1:Y:S02]  /*30e0*/  LDG.E.U8 R162, desc[UR38][R8.64+0x20] ;  /* 0x0000202608a27981 */ /* 0x000e64000c1e1100 */
[----:B-1----:R-:W-:-:S05]  /*30f0*/  PRMT R11, R162, 0x8880, RZ ;  /* 0x00008880a20b7816 */ /* 0x002fca00000000ff */
[----:B------:R-:W-:-:S07]  /*3100*/  IMAD R10, R11, R22, RZ ;  /* 0x000000160b0a7224 */ /* 0x000fce00078e02ff */
.L_x_74:
[----:B------:R-:W-:Y:S05]  /*3110*/  BSYNC B1 ;  /* 0x0000000000017941 */ /* 0x000fea0003800000 */
.L_x_73:
[----:B-1----:R-:W-:Y:S01]  /*3120*/  @!P5 IMAD R11, R42, R23, R10 ;  /* 0x000000172a0bd224 */ /* 0x002fe200078e020a */
[----:B------:R-:W-:Y:S04]  /*3130*/  BSSY B1, `(.L_x_75) ;  /* 0x0000006000017945 */ /* 0x000fe80003800000 */
[----:B------:R1:W-:Y:S01]  /*3140*/  @!P5 STG.E.U8 desc[UR38][R6.64+0x20], R11 ;  /* 0x0000200b0600d986 */ /* 0x0003e2000c101126 */
[----:B------:R-:W-:Y:S05]  /*3150*/  @P6 BRA `(.L_x_76) ;  /* 0x00000000000c6947 */ /* 0x000fea0003800000 */
[----:B------:R-:W1:Y:S02]  /*3160*/  LDG.E.U8 R162, desc[UR38][R8.64+0x21] ;  /* 0x0000212608a27981 */ /* 0x000e64000c1e1100 */
[----:B-1----:R-:W-:-:S05]  /*3170*/  PRMT R11, R162, 0x8880, RZ ;  /* 0x00008880a20b7816 */ /* 0x002fca00000000ff */
[----:B------:R-:W-:-:S07]  /*3180*/  IMAD R10, R11, R22, RZ ;  /* 0x000000160b0a7224 */ /* 0x000fce00078e02ff */
.L_x_76:
[----:B------:R-:W-:Y:S05]  /*3190*/  BSYNC B1 ;  /* 0x0000000000017941 */ /* 0x000fea0003800000 */
.L_x_75:
[----:B------:R-:W-:Y:S01]  /*31a0*/  @!P6 IMAD R43, R43, R23, R10 ;  /* 0x000000172b2be224 */ /* 0x000fe200078e020a */
[----:B------:R-:W-:Y:S04]  /*31b0*/  BSSY B1, `(.L_x_77) ;  /* 0x0000006000017945 */ /* 0x000fe80003800000 */
[----:B------:R0:W-:Y:S01]  /*31c0*/  @!P6 STG.E.U8 desc[UR38][R6.64+0x21], R43 ;  /* 0x0000212b0600e986 */ /* 0x0001e2000c101126 */
[----:B------:R-:W-:Y:S05]  /*31d0*/  @P2 BRA `(.L_x_78) ;  /* 0x00000000000c2947 */ /* 0x000fea0003800000 */
[----:B------:R-:W1:Y:S02]  /*31e0*/  LDG.E.U8 R162, desc[UR38][R2.64+0x28] ;  /* 0x0000282602a27981 */ /* 0x000e64000c1e1100 */
[----:B-1----:R-:W-:-:S05]  /*31f0*/  PRMT R11, R162, 0x8880, RZ ;  /* 0x00008880a20b7816 */ /* 0x002fca00000000ff */
[----:B------:R-:W-:-:S07]  /*3200*/  IMAD R10, R11, R22, RZ ;  /* 0x000000160b0a7224 */ /* 0x000fce00078e02ff */
.L_x_78:
[----:B------:R-:W-:Y:S05]  /*3210*/  BSYNC B1 ;  /* 0x0000000000017941 */ /* 0x000fea0003800000 */
.L_x_77:
        /* <DEDUP_REMOVED lines=12> */
.L_x_80:
[----:B------:R-:W-:Y:S05]  /*32e0*/  BSYNC B1 ;  /* 0x0000000000017941 */ /* 0x000fea0003800000 */
.L_x_79:
[----:B------:R-:W-:Y:S01]  /*32f0*/  @!P4 IMAD R45, R45, R23, R10 ;  /* 0x000000172d2dc224 */ /* 0x000fe200078e020a */
[----:B------:R-:W-:Y:S04]  /*3300*/  BSSY B1, `(.L_x_81) ;  /* 0x0000006000017945 */ /* 0x000fe80003800000 */
[----:B------:R0:W-:Y:S01]  /*3310*/  @!P4 STG.E.U8 desc[UR38][R4.64+0x29], R45 ;  /* 0x0000292d0400c986 */ /* 0x0001e2000c101126 */
[----:B------:R-:W-:Y:S05]  /*3320*/  @P3 BRA `(.L_x_82) ;  /* 0x00000000000c3947 */ /* 0x000fea0003800000 */
[----:B------:R-:W1:Y:S02]  /*3330*/  LDG.E.U8 R162, desc[UR38][R8.64+0x28] ;  /* 0x0000282608a27981 */ /* 0x000e64000c1e1100 */
[----:B-1----:R-:W-:-:S05]  /*3340*/  PRMT R11, R162, 0x8880, RZ ;  /* 0x00008880a20b7816 */ /* 0x002fca00000000ff */
[----:B------:R-:W-:-:S07]  /*3350*/  IMAD R10, R11, R22, RZ ;  /* 0x000000160b0a7224 */ /* 0x000fce00078e02ff */
.L_x_82:
[----:B------:R-:W-:Y:S05]  /*3360*/  BSYNC B1 ;  /* 0x0000000000017941 */ /* 0x000fea0003800000 */
.L_x_81:
[----:B-1----:R-:W-:Y:S01]  /*3370*/  @!P3 IMAD R11, R46, R23, R10 ;  /* 0x000000172e0bb224 */ /* 0x002fe200078e020a */
[----:B------:R-:W-:Y:S04]  /*3380*/  BSSY B1, `(.L_x_83) ;  /* 0x0000006000017945 */ /* 0x000fe80003800000 */
[----:B------:R1:W-:Y:S01]  /*3390*/  @!P3 STG.E.U8 desc[UR38][R6.64+0x28], R11 ;  /* 0x0000280b0600b986 */ /* 0x0003e2000c101126 */
[----:B------:R-:W-:Y:S05]  /*33a0*/  @P5 BRA `(.L_x_84) ;  /* 0x00000000000c5947 */ /* 0x000fea0003800000 */
[----:B------:R-:W1:Y:S02]  /*33b0*/  LDG.E.U8 R162, desc[UR38][R8.64+0x29] ;  /* 0x0000292608a27981 */ /* 0x000e64000c1e1100 */
[----:B-1----:R-:W-:-:S05]  /*33c0*/  PRMT R11, R162, 0x8880, RZ ;  /* 0x00008880a20b7816 */ /* 0x002fca00000000ff */
[----:B------:R-:W-:-:S07]  /*33d0*/  IMAD R10, R11, R22, RZ ;  /* 0x000000160b0a7224 */ /* 0x000fce00078e02ff */
.L_x_84:
[----:B------:R-:W-:Y:S05]  /*33e0*/  BSYNC B1 ;  /* 0x0000000000017941 */ /* 0x000fea0003800000 */
.L_x_83:
[----:B------:R-:W-:Y:S01]  /*33f0*/  @!P5 IMAD R47, R47, R23, R10 ;  /* 0x000000172f2fd224 */ /* 0x000fe200078e020a */
[----:B------:R-:W-:Y:S04]  /*3400*/  BSSY B1, `(.L_x_85) ;  /* 0x0000006000017945 */ /* 0x000fe80003800000 */
[----:B------:R0:W-:Y:S01]  /*3410*/  @!P5 STG.E.U8 desc[UR38][R6.64+0x29], R47 ;  /* 0x0000292f0600d986 */ /* 0x0001e2000c101126 */
[----:B------:R-:W-:Y:S05]  /*3420*/  @P6 BRA `(.L_x_86) ;  /* 0x00000000000c6947 */ /* 0x000fea0003800000 */
[----:B------:R-:W1:Y:S02]  /*3430*/  LDG.E.U8 R162, desc[UR38][R2.64+0x30] ;  /* 0x0000302602a27981 */ /* 0x000e64000c1e1100 */
[----:B-1----:R-:W-:-:S05]  /*3440*/  PRMT R11, R162, 0x8880, RZ ;  /* 0x00008880a20b7816 */ /* 0x002fca00000000ff */
[----:B------:R-:W-:-:S07]  /*3450*/  IMAD R10, R11, R22, RZ ;  /* 0x000000160b0a7224 */ /* 0x000fce00078e02ff */
.L_x_86:
[----:B------:R-:W-:Y:S05]  /*3460*/  BSYNC B1 ;  /* 0x0000000000017941 */ /* 0x000fea0003800000 */
.L_x_85:
[----:B-1----:R-:W-:Y:S01]  /*3470*/  @!P6 IMAD R11, R48, R23, R10 ;  /* 0x00000017300be224 */ /* 0x002fe200078e020a */
[----:B------:R-:W-:Y:S04]  /*3480*/  BSSY B1, `(.L_x_87) ;  /* 0x0000006000017945 */ /* 0x000fe80003800000 */
[----:B------:R1:W-:Y:S01]  /*3490*/  @!P6 STG.E.U8 desc[UR38][R4.64+0x30], R11 ;  /* 0x0000300b0400e986 */ /* 0x0003e2000c101126 */
[----:B------:R-:W-:Y:S05]  /*34a0*/  @P2 BRA `(.L_x_88) ;  /* 0x00000000000c2947 */ /* 0x000fea0003800000 */
[----:B------:R-:W1:Y:S02]  /*34b0*/  LDG.E.U8 R162, desc[UR38][R2.64+0x31] ;  /* 0x0000312602a27981 */ /* 0x000e64000c1e1100 */
[----:B-1----:R-:W-:-:S05]  /*34c0*/  PRMT R11, R162, 0x8880, RZ ;  /* 0x00008880a20b7816 */ /* 0x002fca00000000ff */
[----:B------:R-:W-:-:S07]  /*34d0*/  IMAD R10, R11, R22, RZ ;  /* 0x000000160b0a7224 */ /* 0x000fce00078e02ff */
.L_x_88:
[----:B------:R-:W-:Y:S05]  /*34e0*/  BSYNC B1 ;  /* 0x0000000000017941 */ /* 0x000fea0003800000 */
.L_x_87:
        /* <DEDUP_REMOVED lines=12> */
.L_x_90:
[----:B------:R-:W-:Y:S05]  /*35b0*/  BSYNC B1 ;  /* 0x0000000000017941 */ /* 0x000fea0003800000 */
.L_x_89:
[----:B-1----:R-:W-:Y:S01]  /*35c0*/  @!P4 IMAD R11, R50, R23, R10 ;  /* 0x00000017320bc224 */ /* 0x002fe200078e020a */
[----:B------:R-:W-:Y:S04]  /*35d0*/  BSSY B1, `(.L_x_91) ;  /* 0x0000006000017945 */ /* 0x000fe80003800000 */
[----:B------:R1:W-:Y:S01]  /*35e0*/  @!P4 STG.E.U8 desc[UR38][R6.64+0x30], R11 ;  /* 0x0000300b0600c986 */ /* 0x0003e2000c101126 */
[----:B------:R-:W-:Y:S05]  /*35f0*/  @P3 BRA `(.L_x_92) ;  /* 0x00000000000c3947 */ /* 0x000fea0003800000 */
[----:B------:R-:W1:Y:S02]  /*3600*/  LDG.E.U8 R162, desc[UR38][R8.64+0x31] ;  /* 0x0000312608a27981 */ /* 0x000e64000c1e1100 */
[----:B-1----:R-:W-:-:S05]  /*3610*/  PRMT R11, R162, 0x8880, RZ ;  /* 0x00008880a20b7816 */ /* 0x002fca00000000ff */
[----:B------:R-:W-:-:S07]  /*3620*/  IMAD R10, R11, R22, RZ ;  /* 0x000000160b0a7224 */ /* 0x000fce00078e02ff */
.L_x_92:
[----:B------:R-:W-:Y:S05]  /*3630*/  BSYNC B1 ;  /* 0x0000000000017941 */ /* 0x000fea0003800000 */
.L_x_91:
[----:B------:R-:W-:Y:S01]  /*3640*/  @!P3 IMAD R51, R51, R23, R10 ;  /* 0x000000173333b224 */ /* 0x000fe200078e020a */
[----:B------:R-:W-:Y:S04]  /*3650*/  BSSY B1, `(.L_x_93) ;  /* 0x0000006000017945 */ /* 0x000fe80003800000 */
[----:B------:R0:W-:Y:S01]  /*3660*/  @!P3 STG.E.U8 desc[UR38][R6.64+0x31], R51 ;  /* 0x000031330600b986 */ /* 0x0001e2000c101126 */
[----:B------:R-:W-:Y:S05]  /*3670*/  @P5 BRA `(.L_x_94) ;  /* 0x00000000000c5947 */ /* 0x000fea0003800000 */
[----:B------:R-:W1:Y:S02]  /*3680*/  LDG.E.U8 R162, desc[UR38][R2.64+0x38] ;  /* 0x0000382602a27981 */ /* 0x000e64000c1e1100 */
[----:B-1----:R-:W-:-:S05]  /*3690*/  PRMT R11, R162, 0x8880, RZ ;  /* 0x00008880a20b7816 */ /* 0x002fca00000000ff */
[----:B------:R-:W-:-:S07]  /*36a0*/  IMAD R10, R11, R22, RZ ;  /* 0x000000160b0a7224 */ /* 0x000fce00078e02ff */
.L_x_94:
[----:B------:R-:W-:Y:S05]  /*36b0*/  BSYNC B1 ;  /* 0x0000000000017941 */ /* 0x000fea0003800000 */
.L_x_93:
[----:B-1----:R-:W-:Y:S01]  /*36c0*/  @!P5 IMAD R11, R52, R23, R10 ;  /* 0x00000017340bd224 */ /* 0x002fe200078e020a */
[----:B------:R-:W-:Y:S04]  /*36d0*/  BSSY B1, `(.L_x_95) ;  /* 0x0000006000017945 */ /* 0x000fe80003800000 */
[----:B------:R1:W-:Y:S01]  /*36e0*/  @!P5 STG.E.U8 desc[UR38][R4.64+0x38], R11 ;  /* 0x0000380b0400d986 */ /* 0x0003e2000c101126 */
[----:B------:R-:W-:Y:S05]  /*36f0*/  @P6 BRA `(.L_x_96) ;  /* 0x00000000000c6947 */ /* 0x000fea0003800000 */
[----:B------:R-:W1:Y:S02]  /*3700*/  LDG.E.U8 R162, desc[UR38][R2.64+0x39] ;  /* 0x0000392602a27981 */ /* 0x000e64000c1e1100 */
[----:B-1----:R-:W-:-:S05]  /*3710*/  PRMT R11, R162, 0x8880, RZ ;  /* 0x00008880a20b7816 */ /* 0x002fca00000000ff */
[----:B------:R-:W-:-:S07]  /*3720*/  IMAD R10, R11, R22, RZ ;  /* 0x000000160b0a7224 */ /* 0x000fce00078e02ff */
.L_x_96:
[----:B------:R-:W-:Y:S05]  /*3730*/  BSYNC B1 ;  /* 0x0000000000017941 */ /* 0x000fea0003800000 */
.L_x_95:
[----:B------:R-:W-:Y:S01]  /*3740*/  @!P6 IMAD R53, R53, R23, R10 ;  /* 0x000000173535e224 */ /* 0x000fe200078e020a */
[----:B------:R-:W-:Y:S04]  /*3750*/  BSSY B1, `(.L_x_97) ;  /* 0x0000006000017945 */ /* 0x000fe80003800000 */
[----:B------:R0:W-:Y:S01]  /*3760*/  @!P6 STG.E.U8 desc[UR38][R4.64+0x39], R53 ;  /* 0x000039350400e986 */ /* 0x0001e2000c101126 */
[----:B------:R-:W-:Y:S05]  /*3770*/  @P2 BRA `(.L_x_98) ;  /* 0x00000000000c2947 */ /* 0x000fea0003800000 */
[----:B------:R-:W1:Y:S02]  /*3780*/  LDG.E.U8 R162, desc[UR38][R8.64+0x38] ;  /* 0x0000382608a27981 */ /* 0x000e64000c1e1100 */
[----:B-1----:R-:W-:-:S05]  /*3790*/  PRMT R11, R162, 0x8880, RZ ;  /* 0x00008880a20b7816 */ /* 0x002fca00000000ff */
[----:B------:R-:W-:-:S07]  /*37a0*/  IMAD R10, R11, R22, RZ ;  /* 0x000000160b0a7224 */ /* 0x000fce00078e02ff */
.L_x_98:
[----:B------:R-:W-:Y:S05]  /*37b0*/  BSYNC B1 ;  /* 0x0000000000017941 */ /* 0x000fea0003800000 */
.L_x_97:
        /* <DEDUP_REMOVED lines=12> */
.L_x_100:
[----:B------:R-:W-:Y:S05]  /*3880*/  BSYNC B1 ;  /* 0x0000000000017941 */ /* 0x000fea0003800000 */
.L_x_99:
[----:B------:R-:W-:Y:S01]  /*3890*/  @!P4 IMAD R55, R55, R23, R10 ;  /* 0x000000173737c224 */ /* 0x000fe200078e020a */
[----:B------:R-:W-:Y:S04]  /*38a0*/  BSSY B1, `(.L_x_101) ;  /* 0x0000006000017945 */ /* 0x000fe80003800000 */
[----:B------:R0:W-:Y:S01]  /*38b0*/  @!P4 STG.E.U8 desc[UR38][R6.64+0x39], R55 ;  /* 0x000039370600c986 */ /* 0x0001e2000c101126 */
[----:B------:R-:W-:Y:S05]  /*38c0*/  @P3 BRA `(.L_x_102) ;  /* 0x00000000000c3947 */ /* 0x000fea0003800000 */
[----:B------:R-:W1:Y:S02]  /*38d0*/  LDG.E.U8 R162, desc[UR38][R2.64+0x40] ;  /* 0x0000402602a27981 */ /* 0x000e64000c1e1100 */
[----:B-1----:R-:W-:-:S05]  /*38e0*/  PRMT R11, R162, 0x8880, RZ ;  /* 0x00008880a20b7816 */ /* 0x002fca00000000ff */
[----:B------:R-:W-:-:S07]  /*38f0*/  IMAD R10, R11, R22, RZ ;  /* 0x000000160b0a7224 */ /* 0x000fce00078e02ff */
.L_x_102:
[----:B------:R-:W-:Y:S05]  /*3900*/  BSYNC B1 ;  /* 0x0000000000017941 */ /* 0x000fea0003800000 */
.L_x_101:
[----:B-1----:R-:W-:Y:S01]  /*3910*/  @!P3 IMAD R11, R56, R23, R10 ;  /* 0x00000017380bb224 */ /* 0x002fe200078e020a */
[----:B------:R-:W-:Y:S04]  /*3920*/  BSSY B1, `(.L_x_103) ;  /* 0x0000006000017945 */ /* 0x000fe80003800000 */
[----:B------:R1:W-:Y:S01]  /*3930*/  @!P3 STG.E.U8 desc[UR38][R4.64+0x40], R11 ;  /* 0x0000400b0400b986 */ /* 0x0003e2000c101126 */
[----:B------:R-:W-:Y:S05]  /*3940*/  @P5 BRA `(.L_x_104) ;  /* 0x00000000000c5947 */ /* 0x000fea0003800000 */
[----:B------:R-:W1:Y:S02]  /*3950*/  LDG.E.U8 R162, desc[UR38][R2.64+0x41] ;  /* 0x0000412602a27981 */ /* 0x000e64000c1e1100 */
[----:B-1----:R-:W-:-:S05]  /*3960*/  PRMT R11, R162, 0x8880, RZ ;  /* 0x00008880a20b7816 */ /* 0x002fca00000000ff */
[----:B------:R-:W-:-:S07]  /*3970*/  IMAD R10, R11, R22, RZ ;  /* 0x000000160b0a7224 */ /* 0x000fce00078e02ff */
.L_x_104:
[----:B------:R-:W-:Y:S05]  /*3980*/  BSYNC B1 ;  /* 0x0000000000017941 */ /* 0x000fea0003800000 */
.L_x_103:
[----:B------:R-:W-:Y:S01]  /*3990*/  @!P5 IMAD R57, R57, R23, R10 ;  /* 0x000000173939d224 */ /* 0x000fe200078e020a */
[----:B------:R-:W-:Y:S04]  /*39a0*/  BSSY B1, `(.L_x_105) ;  /* 0x0000006000017945 */ /* 0x000fe80003800000 */
[----:B------:R0:W-:Y:S01]  /*39b0*/  @!P5 STG.E.U8 desc[UR38][R4.64+0x41], R57 ;  /* 0x000041390400d986 */ /* 0x0001e2000c101126 */
[----:B------:R-:W-:Y:S05]  /*39c0*/  @P6 BRA `(.L_x_106) ;  /* 0x00000000000c6947 */ /* 0x000fea0003800000 */
[----:B------:R-:W1:Y:S02]  /*39d0*/  LDG.E.U8 R162, desc[UR38][R8.64+0x40] ;  /* 0x0000402608a27981 */ /* 0x000e64000c1e1100 */
[----:B-1----:R-:W-:-:S05]  /*39e0*/  PRMT R11, R162, 0x8880, RZ ;  /* 0x00008880a20b7816 */ /* 0x002fca00000000ff */
[----:B------:R-:W-:-:S07]  /*39f0*/  IMAD R10, R11, R22, RZ ;  /* 0x000000160b0a7224 */ /* 0x000fce00078e02ff */
.L_x_106:
[----:B------:R-:W-:Y:S05]  /*3a00*/  BSYNC B1 ;  /* 0x0000000000017941 */ /* 0x000fea0003800000 */
.L_x_105:
[----:B-1----:R-:W-:Y:S01]  /*3a10*/  @!P6 IMAD R11, R58, R23, R10 ;  /* 0x000000173a0be224 */ /* 0x002fe200078e020a */
[----:B------:R-:W-:Y:S04]  /*3a20*/  BSSY B1, `(.L_x_107) ;  /* 0x0000006000017945 */ /* 0x000fe80003800000 */
[----:B------:R1:W-:Y:S01]  /*3a30*/  @!P6 STG.E.U8 desc[UR38][R6.64+0x40], R11 ;  /* 0x0000400b0600e986 */ /* 0x0003e2000c101126 */
[----:B------:R-:W-:Y:S05]  /*3a40*/  @P2 BRA `(.L_x_108) ;  /* 0x00000000000c2947 */ /* 0x000fea0003800000 */
[----:B------:R-:W1:Y:S02]  /*3a50*/  LDG.E.U8 R162, desc[UR38][R8.64+0x41] ;  /* 0x0000412608a27981 */ /* 0x000e64000c1e1100 */
[----:B-1----:R-:W-:-:S05]  /*3a60*/  PRMT R11, R162, 0x8880, RZ ;  /* 0x00008880a20b7816 */ /* 0x002fca00000000ff */
[----:B------:R-:W-:-:S07]  /*3a70*/  IMAD R10, R11, R22, RZ ;  /* 0x000000160b0a7224 */ /* 0x000fce00078e02ff */
.L_x_108:
[----:B------:R-:W-:Y:S05]  /*3a80*/  BSYNC B1 ;  /* 0x0000000000017941 */ /* 0x000fea0003800000 */
.L_x_107:
        /* <DEDUP_REMOVED lines=12> */
.L_x_110:
[----:B------:R-:W-:Y:S05]  /*3b50*/  BSYNC B1 ;  /* 0x0000000000017941 */ /* 0x000fea0003800000 */
.L_x_109:
[----:B-1----:R-:W-:Y:S01]  /*3b60*/  @!P4 IMAD R11, R60, R23, R10 ;  /* 0x000000173c0bc224 */ /* 0x002fe200078e020a */
[----:B------:R-:W-:Y:S04]  /*3b70*/  BSSY B1, `(.L_x_111) ;  /* 0x0000006000017945 */ /* 0x000fe80003800000 */
[----:B------:R1:W-:Y:S01]  /*3b80*/  @!P4 STG.E.U8 desc[UR38][R4.64+0x48], R11 ;  /* 0x0000480b0400c986 */ /* 0x0003e2000c101126 */
[----:B------:R-:W-:Y:S05]  /*3b90*/  @P3 BRA `(.L_x_112) ;  /* 0x00000000000c3947 */ /* 0x000fea0003800000 */
[----:B------:R-:W1:Y:S02]  /*3ba0*/  LDG.E.U8 R162, desc[UR38][R2.64+0x49] ;  /* 0x0000492602a27981 */ /* 0x000e64000c1e1100 */
[----:B-1----:R-:W-:-:S05]  /*3bb0*/  PRMT R11, R162, 0x8880, RZ ;  /* 0x00008880a20b7816 */ /* 0x002fca00000000ff */
[----:B------:R-:W-:-:S07]  /*3bc0*/  IMAD R10, R11, R22, RZ ;  /* 0x000000160b0a7224 */ /* 0x000fce00078e02ff */
.L_x_112:
[----:B------:R-:W-:Y:S05]  /*3bd0*/  BSYNC B1 ;  /* 0x0000000000017941 */ /* 0x000fea0003800000 */
.L_x_111:
[----:B------:R-:W-:Y:S01]  /*3be0*/  @!P3 IMAD R61, R61, R23, R10 ;  /* 0x000000173d3db224 */ /* 0x000fe200078e020a */
[----:B------:R-:W-:Y:S04]  /*3bf0*/  BSSY B1, `(.L_x_113) ;  /* 0x0000006000017945 */ /* 0x000fe80003800000 */
[----:B------:R0:W-:Y:S01]  /*3c00*/  @!P3 STG.E.U8 desc[UR38][R4.64+0x49], R61 ;  /* 0x0000493d0400b986 */ /* 0x0001e2000c101126 */
[----:B------:R-:W-:Y:S05]  /*3c10*/  @P5 BRA `(.L_x_114) ;  /* 0x00000000000c5947 */ /* 0x000fea0003800000 */
[----:B------:R-:W1:Y:S02]  /*3c20*/  LDG.E.U8 R162, desc[UR38][R8.64+0x48] ;  /* 0x0000482608a27981 */ /* 0x000e64000c1e1100 */
[----:B-1----:R-:W-:-:S05]  /*3c30*/  PRMT R11, R162, 0x8880, RZ ;  /* 0x00008880a20b7816 */ /* 0x002fca00000000ff */
[----:B------:R-:W-:-:S07]  /*3c40*/  IMAD R10, R11, R22, RZ ;  /* 0x000000160b0a7224 */ /* 0x000fce00078e02ff */
.L_x_114:
[----:B------:R-:W-:Y:S05]  /*3c50*/  BSYNC B1 ;  /* 0x0000000000017941 */ /* 0x000fea0003800000 */
.L_x_113:
[----:B-1----:R-:W-:Y:S01]  /*3c60*/  @!P5 IMAD R11, R62, R23, R10 ;  /* 0x000000173e0bd224 */ /* 0x002fe200078e020a */
[----:B------:R-:W-:Y:S04]  /*3c70*/  BSSY B1, `(.L_x_115) ;  /* 0x0000006000017945 */ /* 0x000fe80003800000 */
[----:B------:R1:W-:Y:S01]  /*3c80*/  @!P5 STG.E.U8 desc[UR38][R6.64+0x48], R11 ;  /* 0x0000480b0600d986 */ /* 0x0003e2000c101126 */
[----:B------:R-:W-:Y:S05]  /*3c90*/  @P6 BRA `(.L_x_116) ;  /* 0x00000000000c6947 */ /* 0x000fea0003800000 */
[----:B------:R-:W1:Y:S02]  /*3ca0*/  LDG.E.U8 R162, desc[UR38][R8.64+0x49] ;  /* 0x0000492608a27981 */ /* 0x000e64000c1e1100 */
[----:B-1----:R-:W-:-:S05]  /*3cb0*/  PRMT R11, R162, 0x8880, RZ ;  /* 0x00008880a20b7816 */ /* 0x002fca00000000ff */
[----:B------:R-:W-:-:S07]  /*3cc0*/  IMAD R10, R11, R22, RZ ;  /* 0x000000160b0a7224 */ /* 0x000fce00078e02ff */
.L_x_116:
[----:B------:R-:W-:Y:S05]  /*3cd0*/  BSYNC B1 ;  /* 0x0000000000017941 */ /* 0x000fea0003800000 */
.L_x_115:
[----:B------:R-:W-:Y:S01]  /*3ce0*/  @!P6 IMAD R63, R63, R23, R10 ;  /* 0x000000173f3fe224 */ /* 0x000fe200078e020a */
[----:B------:R-:W-:Y:S04]  /*3cf0*/  BSSY B1, `(.L_x_117) ;  /* 0x0000006000017945 */ /* 0x000fe80003800000 */
[----:B------:R0:W-:Y:S01]  /*3d00*/  @!P6 STG.E.U8 desc[UR38][R6.64+0x49], R63 ;  /* 0x0000493f0600e986 */ /* 0x0001e2000c101126 */
[----:B------:R-:W-:Y:S05]  /*3d10*/  @P2 BRA `(.L_x_118) ;  /* 0x00000000000c2947 */ /* 0x000fea0003800000 */
[----:B------:R-:W1:Y:S02]  /*3d20*/  LDG.E.U8 R162, desc[UR38][R2.64+0x50] ;  /* 0x0000502602a27981 */ /* 0x000e64000c1e1100 */
[----:B-1----:R-:W-:-:S05]  /*3d30*/  PRMT R11, R162, 0x8880, RZ ;  /* 0x00008880a20b7816 */ /* 0x002fca00000000ff */
[----:B------:R-:W-:-:S07]  /*3d40*/  IMAD R10, R11, R22, RZ ;  /* 0x000000160b0a7224 */ /* 0x000fce00078e02ff */
.L_x_118:
[----:B------:R-:W-:Y:S05]  /*3d50*/  BSYNC B1 ;  /* 0x0000000000017941 */ /* 0x000fea0003800000 */
.L_x_117:
        /* <DEDUP_REMOVED lines=12> */
.L_x_120:
[----:B------:R-:W-:Y:S05]  /*3e20*/  BSYNC B1 ;  /* 0x0000000000017941 */ /* 0x000fea0003800000 */
.L_x_119:
[----:B------:R-:W-:Y:S01]  /*3e30*/  @!P4 IMAD R65, R65, R23, R10 ;  /* 0x000000174141c224 */ /* 0x000fe200078e020a */
[----:B------:R-:W-:Y:S04]  /*3e40*/  BSSY B1, `(.L_x_121) ;  /* 0x0000006000017945 */ /* 0x000fe80003800000 */
[----:B------:R0:W-:Y:S01]  /*3e50*/  @!P4 STG.E.U8 desc[UR38][R4.64+0x51], R65 ;  /* 0x000051410400c986 */ /* 0x0001e2000c101126 */
[----:B------:R-:W-:Y:S05]  /*3e60*/  @P3 BRA `(.L_x_122) ;  /* 0x00000000000c3947 */ /* 0x000fea0003800000 */
[----:B------:R-:W1:Y:S02]  /*3e70*/  LDG.E.U8 R162, desc[UR38][R8.64+0x50] ;  /* 0x0000502608a27981 */ /* 0x000e64000c1e1100 */
[----:B-1----:R-:W-:-:S05]  /*3e80*/  PRMT R11, R162, 0x8880, RZ ;  /* 0x00008880a20b7816 */ /* 0x002fca00000000ff */
[----:B------:R-:W-:-:S07]  /*3e90*/  IMAD R10, R11, R22, RZ ;  /* 0x000000160b0a7224 */ /* 0x000fce00078e02ff */
.L_x_122:
[----:B------:R-:W-:Y:S05]  /*3ea0*/  BSYNC B1 ;  /* 0x0000000000017941 */ /* 0x000fea0003800000 */
.L_x_121:
[----:B-1----:R-:W-:Y:S01]  /*3eb0*/  @!P3 IMAD R11, R66, R23, R10 ;  /* 0x00000017420bb224 */ /* 0x002fe200078e020a */
[----:B------:R-:W-:Y:S04]  /*3ec0*/  BSSY B1, `(.L_x_123) ;  /* 0x0000006000017945 */ /* 0x000fe80003800000 */
[----:B------:R1:W-:Y:S01]  /*3ed0*/  @!P3 STG.E.U8 desc[UR38][R6.64+0x50], R11 ;  /* 0x0000500b0600b986 */ /* 0x0003e2000c101126 */
[----:B------:R-:W-:Y:S05]  /*3ee0*/  @P5 BRA `(.L_x_124) ;  /* 0x00000000000c5947 */ /* 0x000fea0003800000 */
[----:B------:R-:W1:Y:S02]  /*3ef0*/  LDG.E.U8 R162, desc[UR38][R8.64+0x51] ;  /* 0x0000512608a27981 */ /* 0x000e64000c1e1100 */
[----:B-1----:R-:W-:-:S05]  /*3f00*/  PRMT R11, R162, 0x8880, RZ ;  /* 0x00008880a20b7816 */ /* 0x002fca00000000ff */
[----:B------:R-:W-:-:S07]  /*3f10*/  IMAD R10, R11, R22, RZ ;  /* 0x000000160b0a7224 */ /* 0x000fce00078e02ff */
.L_x_124:
[----:B------:R-:W-:Y:S05]  /*3f20*/  BSYNC B1 ;  /* 0x0000000000017941 */ /* 0x000fea0003800000 */
.L_x_123:
[----:B------:R-:W-:Y:S01]  /*3f30*/  @!P5 IMAD R67, R67, R23, R10 ;  /* 0x000000174343d224 */ /* 0x000fe200078e020a */
[----:B------:R-:W-:Y:S04]  /*3f40*/  BSSY B1, `(.L_x_125) ;  /* 0x0000006000017945 */ /* 0x000fe80003800000 */
[----:B------:R0:W-:Y:S01]  /*3f50*/  @!P5 STG.E.U8 desc[UR38][R6.64+0x51], R67 ;  /* 0x000051430600d986 */ /* 0x0001e2000c101126 */
[----:B------:R-:W-:Y:S05]  /*3f60*/  @P6 BRA `(.L_x_126) ;  /* 0x00000000000c6947 */ /* 0x000fea0003800000 */
[----:B------:R-:W1:Y:S02]  /*3f70*/  LDG.E.U8 R162, desc[UR38][R2.64+0x58] ;  /* 0x0000582602a27981 */ /* 0x000e64000c1e1100 */
[----:B-1----:R-:W-:-:S05]  /*3f80*/  PRMT R11, R162, 0x8880, RZ ;  /* 0x00008880a20b7816 */ /* 0x002fca00000000ff */
[----:B------:R-:W-:-:S07]  /*3f90*/  IMAD R10, R11, R22, RZ ;  /* 0x000000160b0a7224 */ /* 0x000fce00078e02ff */
.L_x_126:
[----:B------:R-:W-:Y:S05]  /*3fa0*/  BSYNC B1 ;  /* 0x0000000000017941 */ /* 0x000fea0003800000 */
.L_x_125:
[----:B-1----:R-:W-:Y:S01]  /*3fb0*/  @!P6 IMAD R11, R68, R23, R10 ;  /* 0x00000017440be224 */ /* 0x002fe200078e020a */
[----:B------:R-:W-:Y:S04]  /*3fc0*/  BSSY B1, `(.L_x_127) ;  /* 0x0000006000017945 */ /* 0x000fe80003800000 */
[----:B------:R1:W-:Y:S01]  /*3fd0*/  @!P6 STG.E.U8 desc[UR38][R4.64+0x58], R11 ;  /* 0x0000580b0400e986 */ /* 0x0003e2000c101126 */
[----:B------:R-:W-:Y:S05]  /*3fe0*/  @P2 BRA `(.L_x_128) ;  /* 0x00000000000c2947 */ /* 0x000fea0003800000 */
[----:B------:R-:W1:Y:S02]  /*3ff0*/  LDG.E.U8 R162, desc[UR38][R2.64+0x59] ;  /* 0x0000592602a27981 */ /* 0x000e64000c1e1100 */
[----:B-1----:R-:W-:-:S05]  /*4000*/  PRMT R11, R162, 0x8880, RZ ;  /* 0x00008880a20b7816 */ /* 0x002fca00000000ff */
[----:B------:R-:W-:-:S07]  /*4010*/  IMAD R10, R11, R22, RZ ;  /* 0x000000160b0a7224 */ /* 0x000fce00078e02ff */
.L_x_128:
[----:B------:R-:W-:Y:S05]  /*4020*/  BSYNC B1 ;  /* 0x0000000000017941 */ /* 0x000fea0003800000 */
.L_x_127:
        /* <DEDUP_REMOVED lines=12> */
.L_x_130:
[----:B------:R-:W-:Y:S05]  /*40f0*/  BSYNC B1 ;  /* 0x0000000000017941 */ /* 0x000fea0003800000 */
.L_x_129:
[----:B-1----:R-:W-:Y:S01]  /*4100*/  @!P4 IMAD R11, R70, R23, R10 ;  /* 0x00000017460bc224 */ /* 0x002fe200078e020a */
[----:B------:R-:W-:Y:S04]  /*4110*/  BSSY B1, `(.L_x_131) ;  /* 0x0000006000017945 */ /* 0x000fe80003800000 */
[----:B------:R1:W-:Y:S01]  /*4120*/  @!P4 STG.E.U8 desc[UR38][R6.64+0x58], R11 ;  /* 0x0000580b0600c986 */ /* 0x0003e2000c101126 */
[----:B------:R-:W-:Y:S05]  /*4130*/  @P3 BRA `(.L_x_132) ;  /* 0x00000000000c3947 */ /* 0x000fea0003800000 */
[----:B------:R-:W1:Y:S02]  /*4140*/  LDG.E.U8 R162, desc[UR38][R8.64+0x59] ;  /* 0x0000592608a27981 */ /* 0x000e64000c1e1100 */
[----:B-1----:R-:W-:-:S05]  /*4150*/  PRMT R11, R162, 0x8880, RZ ;  /* 0x00008880a20b7816 */ /* 0x002fca00000000ff */
[----:B------:R-:W-:-:S07]  /*4160*/  IMAD R10, R11, R22, RZ ;  /* 0x000000160b0a7224 */ /* 0x000fce00078e02ff */
.L_x_132:
[----:B------:R-:W-:Y:S05]  /*4170*/  BSYNC B1 ;  /* 0x0000000000017941 */ /* 0x000fea0003800000 */
.L_x_131:
[----:B------:R-:W-:Y:S01]  /*4180*/  @!P3 IMAD R71, R71, R23, R10 ;  /* 0x000000174747b224 */ /* 0x000fe200078e020a */
[----:B------:R-:W-:Y:S04]  /*4190*/  BSSY B1, `(.L_x_133) ;  /* 0x0000006000017945 */ /* 0x000fe80003800000 */
[----:B------:R0:W-:Y:S01]  /*41a0*/  @!P3 STG.E.U8 desc[UR38][R6.64+0x59], R71 ;  /* 0x000059470600b986 */ /* 0x0001e2000c101126 */
[----:B------:R-:W-:Y:S05]  /*41b0*/  @P5 BRA `(.L_x_134) ;  /* 0x00000000000c5947 */ /* 0x000fea0003800000 */
[----:B------:R-:W1:Y:S02]  /*41c0*/  LDG.E.U8 R162, desc[UR38][R2.64+0x60] ;  /* 0x0000602602a27981 */ /* 0x000e64000c1e1100 */
[----:B-1----:R-:W-:-:S05]  /*41d0*/  PRMT R11, R162, 0x8880, RZ ;  /* 0x00008880a20b7816 */ /* 0x002fca00000000ff */
[----:B------:R-:W-:-:S07]  /*41e0*/  IMAD R10, R11, R22, RZ ;  /* 0x000000160b0a7224 */ /* 0x000fce00078e02ff */
.L_x_134:
[----:B------:R-:W-:Y:S05]  /*41f0*/  BSYNC B1 ;  /* 0x0000000000017941 */ /* 0x000fea0003800000 */
.L_x_133:
[----:B-1----:R-:W-:Y:S01]  /*4200*/  @!P5 IMAD R11, R72, R23, R10 ;  /* 0x00000017480bd224 */ /* 0x002fe200078e020a */
[----:B------:R-:W-:Y:S04]  /*4210*/  BSSY B1, `(.L_x_135) ;  /* 0x0000006000017945 */ /* 0x000fe80003800000 */
[----:B------:R1:W-:Y:S01]  /*4220*/  @!P5 STG.E.U8 desc[UR38][R4.64+0x60], R11 ;  /* 0x0000600b0400d986 */ /* 0x0003e2000c101126 */
[----:B------:R-:W-:Y:S05]  /*4230*/  @P6 BRA `(.L_x_136) ;  /* 0x00000000000c6947 */ /* 0x000fea0003800000 */
[----:B------:R-:W1:Y:S02]  /*4240*/  LDG.E.U8 R162, desc[UR38][R2.64+0x61] ;  /* 0x0000612602a27981 */ /* 0x000e64000c1e1100 */
[----:B-1----:R-:W-:-:S05]  /*4250*/  PRMT R11, R162, 0x8880, RZ ;  /* 0x00008880a20b7816 */ /* 0x002fca00000000ff */
[----:B------:R-:W-:-:S07]  /*4260*/  IMAD R10, R11, R22, RZ ;  /* 0x000000160b0a7224 */ /* 0x000fce00078e02ff */
.L_x_136:
[----:B------:R-:W-:Y:S05]  /*4270*/  BSYNC B1 ;  /* 0x0000000000017941 */ /* 0x000fea0003800000 */
.L_x_135:
[----:B------:R-:W-:Y:S01]  /*4280*/  @!P6 IMAD R73, R73, R23, R10 ;  /* 0x000000174949e224 */ /* 0x000fe200078e020a */
[----:B------:R-:W-:Y:S04]  /*4290*/  BSSY B1, `(.L_x_137) ;  /* 0x0000006000017945 */ /* 0x000fe80003800000 */
[----:B------:R0:W-:Y:S01]  /*42a0*/  @!P6 STG.E.U8 desc[UR38][R4.64+0x61], R73 ;  /* 0x000061490400e986 */ /* 0x0001e2000c101126 */
[----:B------:R-:W-:Y:S05]  /*42b0*/  @P2 BRA `(.L_x_138) ;  /* 0x00000000000c2947 */ /* 0x000fea0003800000 */
[----:B------:R-:W1:Y:S02]  /*42c0*/  LDG.E.U8 R162, desc[UR38][R8.64+0x60] ;  /* 0x0000602608a27981 */ /* 0x000e64000c1e1100 */
[----:B-1----:R-:W-:-:S05]  /*42d0*/  PRMT R11, R162, 0x8880, RZ ;  /* 0x00008880a20b7816 */ /* 0x002fca00000000ff */
[----:B------:R-:W-:-:S07]  /*42e0*/  IMAD R10, R11, R22, RZ ;  /* 0x000000160b0a7224 */ /* 0x000fce00078e02ff */
.L_x_138:
[----:B------:R-:W-:Y:S05]  /*42f0*/  BSYNC B1 ;  /* 0x0000000000017941 */ /* 0x000fea0003800000 */
.L_x_137:
        /* <DEDUP_REMOVED lines=12> */
.L_x_140:
[----:B------:R-:W-:Y:S05]  /*43c0*/  BSYNC B1 ;  /* 0x0000000000017941 */ /* 0x000fea0003800000 */
.L_x_139:
[----:B------:R-:W-:Y:S01]  /*43d0*/  @!P4 IMAD R75, R75, R23, R10 ;  /* 0x000000174b4bc224 */ /* 0x000fe200078e020a */
[----:B------:R-:W-:Y:S04]  /*43e0*/  BSSY B1, `(.L_x_141) ;  /* 0x0000006000017945 */ /* 0x000fe80003800000 */
[----:B------:R0:W-:Y:S01]  /*43f0*/  @!P4 STG.E.U8 desc[UR38][R6.64+0x61], R75 ;  /* 0x0000614b0600c986 */ /* 0x0001e2000c101126 */
[----:B------:R-:W-:Y:S05]  /*4400*/  @P3 BRA `(.L_x_142) ;  /* 0x00000000000c3947 */ /* 0x000fea0003800000 */
[----:B------:R-:W1:Y:S02]  /*4410*/  LDG.E.U8 R162, desc[UR38][R2.64+0x68] ;  /* 0x0000682602a27981 */ /* 0x000e64000c1e1100 */
[----:B-1----:R-:W-:-:S05]  /*4420*/  PRMT R11, R162, 0x8880, RZ ;  /* 0x00008880a20b7816 */ /* 0x002fca00000000ff */
[----:B------:R-:W-:-:S07]  /*4430*/  IMAD R10, R11, R22, RZ ;  /* 0x000000160b0a7224 */ /* 0x000fce00078e02ff */
.L_x_142:
[----:B------:R-:W-:Y:S05]  /*4440*/  BSYNC B1 ;  /* 0x0000000000017941 */ /* 0x000fea0003800000 */
.L_x_141:
[----:B-1----:R-:W-:Y:S01]  /*4450*/  @!P3 IMAD R11, R76, R23, R10 ;  /* 0x000000174c0bb224 */ /* 0x002fe200078e020a */
[----:B------:R-:W-:Y:S04]  /*4460*/  BSSY B1, `(.L_x_143) ;  /* 0x0000006000017945 */ /* 0x000fe80003800000 */
[----:B------:R1:W-:Y:S01]  /*4470*/  @!P3 STG.E.U8 desc[UR38][R4.64+0x68], R11 ;  /* 0x0000680b0400b986 */ /* 0x0003e2000c101126 */
[----:B------:R-:W-:Y:S05]  /*4480*/  @P5 BRA `(.L_x_144) ;  /* 0x00000000000c5947 */ /* 0x000fea0003800000 */
[----:B------:R-:W1:Y:S02]  /*4490*/  LDG.E.U8 R162, desc[UR38][R2.64+0x69] ;  /* 0x0000692602a27981 */ /* 0x000e64000c1e1100 */
[----:B-1----:R-:W-:-:S05]  /*44a0*/  PRMT R11, R162, 0x8880, RZ ;  /* 0x00008880a20b7816 */ /* 0x002fca00000000ff */
[----:B------:R-:W-:-:S07]  /*44b0*/  IMAD R10, R11, R22, RZ ;  /* 0x000000160b0a7224 */ /* 0x000fce00078e02ff */
.L_x_144:
[----:B------:R-:W-:Y:S05]  /*44c0*/  BSYNC B1 ;  /* 0x0000000000017941 */ /* 0x000fea0003800000 */
.L_x_143:
[----:B------:R-:W-:Y:S01]  /*44d0*/  @!P5 IMAD R77, R77, R23, R10 ;  /* 0x000000174d4dd224 */ /* 0x000fe200078e020a */
[----:B------:R-:W-:Y:S04]  /*44e0*/  BSSY B1, `(.L_x_145) ;  /* 0x0000006000017945 */ /* 0x000fe80003800000 */
[----:B------:R0:W-:Y:S01]  /*44f0*/  @!P5 STG.E.U8 desc[UR38][R4.64+0x69], R77 ;  /* 0x0000694d0400d986 */ /* 0x0001e2000c101126 */
[----:B------:R-:W-:Y:S05]  /*4500*/  @P6 BRA `(.L_x_146) ;  /* 0x00000000000c6947 */ /* 0x000fea0003800000 */
[----:B------:R-:W1:Y:S02]  /*4510*/  LDG.E.U8 R162, desc[UR38][R8.64+0x68] ;  /* 0x0000682608a27981 */ /* 0x000e64000c1e1100 */
[----:B-1----:R-:W-:-:S05]  /*4520*/  PRMT R11, R162, 0x8880, RZ ;  /* 0x00008880a20b7816 */ /* 0x002fca00000000ff */
[----:B------:R-:W-:-:S07]  /*4530*/  IMAD R10, R11, R22, RZ ;  /* 0x000000160b0a7224 */ /* 0x000fce00078e02ff */
.L_x_146:
[----:B------:R-:W-:Y:S05]  /*4540*/  BSYNC B1 ;  /* 0x0000000000017941 */ /* 0x000fea0003800000 */
.L_x_145:
[----:B-1----:R-:W-:Y:S01]  /*4550*/  @!P6 IMAD R11, R78, R23, R10 ;  /* 0x000000174e0be224 */ /* 0x002fe200078e020a */
[----:B------:R-:W-:Y:S04]  /*4560*/  BSSY B1, `(.L_x_147) ;  /* 0x0000006000017945 */ /* 0x000fe80003800000 */
[----:B------:R1:W-:Y:S01]  /*4570*/  @!P6 STG.E.U8 desc[UR38][R6.64+0x68], R11 ;  /* 0x0000680b0600e986 */ /* 0x0003e2000c101126 */
[----:B------:R-:W-:Y:S05]  /*4580*/  @P2 BRA `(.L_x_148) ;  /* 0x00000000000c2947 */ /* 0x000fea0003800000 */
[----:B------:R-:W1:Y:S02]  /*4590*/  LDG.E.U8 R162, desc[UR38][R8.64+0x69] ;  /* 0x0000692608a27981 */ /* 0x000e64000c1e1100 */
[----:B-1----:R-:W-:-:S05]  /*45a0*/  PRMT R11, R162, 0x8880, RZ ;  /* 0x00008880a20b7816 */ /* 0x002fca00000000ff */
[----:B------:R-:W-:-:S07]  /*45b0*/  IMAD R10, R11, R22, RZ ;  /* 0x000000160b0a7224 */ /* 0x000fce00078e02ff */
.L_x_148:
[----:B------:R-:W-:Y:S05]  /*45c0*/  BSYNC B1 ;  /* 0x0000000000017941 */ /* 0x000fea0003800000 */
.L_x_147:
        /* <DEDUP_REMOVED lines=12> */
.L_x_150:
[----:B------:R-:W-:Y:S05]  /*4690*/  BSYNC B1 ;  /* 0x0000000000017941 */ /* 0x000fea0003800000 */
.L_x_149:
[----:B-1----:R-:W-:Y:S01]  /*46a0*/  @!P4 IMAD R11, R80, R23, R10 ;  /* 0x00000017500bc224 */ /* 0x002fe200078e020a */
[----:B------:R-:W-:Y:S04]  /*46b0*/  BSSY B1, `(.L_x_151) ;  /* 0x0000006000017945 */ /* 0x000fe80003800000 */
[----:B------:R1:W-:Y:S01]  /*46c0*/  @!P4 STG.E.U8 desc[UR38][R4.64+0x70], R11 ;  /* 0x0000700b0400c986 */ /* 0x0003e2000c101126 */
[----:B------:R-:W-:Y:S05]  /*46d0*/  @P3 BRA `(.L_x_152) ;  /* 0x00000000000c3947 */ /* 0x000fea0003800000 */
[----:B------:R-:W1:Y:S02]  /*46e0*/  LDG.E.U8 R162, desc[UR38][R2.64+0x71] ;  /* 0x0000712602a27981 */ /* 0x000e64000c1e1100 */
[----:B-1----:R-:W-:-:S05]  /*46f0*/  PRMT R11, R162, 0x8880, RZ ;  /* 0x00008880a20b7816 */ /* 0x002fca00000000ff */
[----:B------:R-:W-:-:S07]  /*4700*/  IMAD R10, R11, R22, RZ ;  /* 0x000000160b0a7224 */ /* 0x000fce00078e02ff */
.L_x_152:
[----:B------:R-:W-:Y:S05]  /*4710*/  BSYNC B1 ;  /* 0x0000000000017941 */ /* 0x000fea0003800000 */
.L_x_151:
[----:B------:R-:W-:Y:S01]  /*4720*/  @!P3 IMAD R81, R81, R23, R10 ;  /* 0x000000175151b224 */ /* 0x000fe200078e020a */
[----:B------:R-:W-:Y:S04]  /*4730*/  BSSY B1, `(.L_x_153) ;  /* 0x0000006000017945 */ /* 0x000fe80003800000 */
[----:B------:R0:W-:Y:S01]  /*4740*/  @!P3 STG.E.U8 desc[UR38][R4.64+0x71], R81 ;  /* 0x000071510400b986 */ /* 0x0001e2000c101126 */
[----:B------:R-:W-:Y:S05]  /*4750*/  @P5 BRA `(.L_x_154) ;  /* 0x00000000000c5947 */ /* 0x000fea0003800000 */
[----:B------:R-:W1:Y:S02]  /*4760*/  LDG.E.U8 R162, desc[UR38][R8.64+0x70] ;  /* 0x0000702608a27981 */ /* 0x000e64000c1e1100 */
[----:B-1----:R-:W-:-:S05]  /*4770*/  PRMT R11, R162, 0x8880, RZ ;  /* 0x00008880a20b7816 */ /* 0x002fca00000000ff */
[----:B------:R-:W-:-:S07]  /*4780*/  IMAD R10, R11, R22, RZ ;  /* 0x000000160b0a7224 */ /* 0x000fce00078e02ff */
.L_x_154:
[----:B------:R-:W-:Y:S05]  /*4790*/  BSYNC B1 ;  /* 0x0000000000017941 */ /* 0x000fea0003800000 */
.L_x_153:
[----:B-1----:R-:W-:Y:S01]  /*47a0*/  @!P5 IMAD R11, R82, R23, R10 ;  /* 0x00000017520bd224 */ /* 0x002fe200078e020a */
[----:B------:R-:W-:Y:S04]  /*47b0*/  BSSY B1, `(.L_x_155) ;  /* 0x0000006000017945 */ /* 0x000fe80003800000 */
[----:B------:R1:W-:Y:S01]  /*47c0*/  @!P5 STG.E.U8 desc[UR38][R6.64+0x70], R11 ;  /* 0x0000700b0600d986 */ /* 0x0003e2000c101126 */
[----:B------:R-:W-:Y:S05]  /*47d0*/  @P6 BRA `(.L_x_156) ;  /* 0x00000000000c6947 */ /* 0x000fea0003800000 */
[----:B------:R-:W1:Y:S02]  /*47e0*/  LDG.E.U8 R162, desc[UR38][R8.64+0x71] ;  /* 0x0000712608a27981 */ /* 0x000e64000c1e1100 */
[----:B-1----:R-:W-:-:S05]  /*47f0*/  PRMT R11, R162, 0x8880, RZ ;  /* 0x00008880a20b7816 */ /* 0x002fca00000000ff */
[----:B------:R-:W-:-:S07]  /*4800*/  IMAD R10, R11, R22, RZ ;  /* 0x000000160b0a7224 */ /* 0x000fce00078e02ff */
.L_x_156:
[----:B------:R-:W-:Y:S05]  /*4810*/  BSYNC B1 ;  /* 0x0000000000017941 */ /* 0x000fea0003800000 */
.L_x_155:
[----:B------:R-:W-:Y:S01]  /*4820*/  @!P6 IMAD R83, R83, R23, R10 ;  /* 0x000000175353e224 */ /* 0x000fe200078e020a */
[----:B------:R-:W-:Y:S04]  /*4830*/  BSSY B1, `(.L_x_157) ;  /* 0x0000006000017945 */ /* 0x000fe80003800000 */
[----:B------:R0:W-:Y:S01]  /*4840*/  @!P6 STG.E.U8 desc[UR38][R6.64+0x71], R83 ;  /* 0x000071530600e986 */ /* 0x0001e2000c101126 */
[----:B------:R-:W-:Y:S05]  /*4850*/  @P2 BRA `(.L_x_158) ;  /* 0x00000000000c2947 */ /* 0x000fea0003800000 */
[----:B------:R-:W1:Y:S02]  /*4860*/  LDG.E.U8 R162, desc[UR38][R2.64+0x78] ;  /* 0x0000782602a27981 */ /* 0x000e64000c1e1100 */
[----:B-1----:R-:W-:-:S05]  /*4870*/  PRMT R11, R162, 0x8880, RZ ;  /* 0x00008880a20b7816 */ /* 0x002fca00000000ff */
[----:B------:R-:W-:-:S07]  /*4880*/  IMAD R10, R11, R22, RZ ;  /* 0x000000160b0a7224 */ /* 0x000fce00078e02ff */
.L_x_158:
[----:B------:R-:W-:Y:S05]  /*4890*/  BSYNC B1 ;  /* 0x0000000000017941 */ /* 0x000fea0003800000 */
.L_x_157:
        /* <DEDUP_REMOVED lines=12> */
.L_x_160:
[----:B------:R-:W-:Y:S05]  /*4960*/  BSYNC B1 ;  /* 0x0000000000017941 */ /* 0x000fea0003800000 */
.L_x_159:
[----:B------:R-:W-:Y:S01]  /*4970*/  @!P4 IMAD R85, R85, R23, R10 ;  /* 0x000000175555c224 */ /* 0x000fe200078e020a */
[----:B------:R-:W-:Y:S04]  /*4980*/  BSSY B1, `(.L_x_161) ;  /* 0x0000006000017945 */ /* 0x000fe80003800000 */
[----:B------:R0:W-:Y:S01]  /*4990*/  @!P4 STG.E.U8 desc[UR38][R4.64+0x79], R85 ;  /* 0x000079550400c986 */ /* 0x0001e2000c101126 */
[----:B------:R-:W-:Y:S05]  /*49a0*/  @P3 BRA `(.L_x_162) ;  /* 0x00000000000c3947 */ /* 0x000fea0003800000 */
[----:B------:R-:W1:Y:S02]  /*49b0*/  LDG.E.U8 R162, desc[UR38][R8.64+0x78] ;  /* 0x0000782608a27981 */ /* 0x000e64000c1e1100 */
[----:B-1----:R-:W-:-:S05]  /*49c0*/  PRMT R11, R162, 0x8880, RZ ;  /* 0x00008880a20b7816 */ /* 0x002fca00000000ff */
[----:B------:R-:W-:-:S07]  /*49d0*/  IMAD R10, R11, R22, RZ ;  /* 0x000000160b0a7224 */ /* 0x000fce00078e02ff */
.L_x_162:
[----:B------:R-:W-:Y:S05]  /*49e0*/  BSYNC B1 ;  /* 0x0000000000017941 */ /* 0x000fea0003800000 */
.L_x_161:
[----:B-1----:R-:W-:Y:S01]  /*49f0*/  @!P3 IMAD R11, R86, R23, R10 ;  /* 0x00000017560bb224 */ /* 0x002fe200078e020a */
[----:B------:R-:W-:Y:S04]  /*4a00*/  BSSY B1, `(.L_x_163) ;  /* 0x0000006000017945 */ /* 0x000fe80003800000 */
[----:B------:R1:W-:Y:S01]  /*4a10*/  @!P3 STG.E.U8 desc[UR38][R6.64+0x78], R11 ;  /* 0x0000780b0600b986 */ /* 0x0003e2000c101126 */
[----:B------:R-:W-:Y:S05]  /*4a20*/  @P5 BRA `(.L_x_164) ;  /* 0x00000000000c5947 */ /* 0x000fea0003800000 */
[----:B------:R-:W1:Y:S02]  /*4a30*/  LDG.E.U8 R162, desc[UR38][R8.64+0x79] ;  /* 0x0000792608a27981 */ /* 0x000e64000c1e1100 */
[----:B-1----:R-:W-:-:S05]  /*4a40*/  PRMT R11, R162, 0x8880, RZ ;  /* 0x00008880a20b7816 */ /* 0x002fca00000000ff */
[----:B------:R-:W-:-:S07]  /*4a50*/  IMAD R10, R11, R22, RZ ;  /* 0x000000160b0a7224 */ /* 0x000fce00078e02ff */
.L_x_164:
[----:B------:R-:W-:Y:S05]  /*4a60*/  BSYNC B1 ;  /* 0x0000000000017941 */ /* 0x000fea0003800000 */
.L_x_163:
[----:B------:R-:W-:Y:S01]  /*4a70*/  @!P5 IMAD R87, R87, R23, R10 ;  /* 0x000000175757d224 */ /* 0x000fe200078e020a */
[----:B------:R-:W-:Y:S04]  /*4a80*/  BSSY B1, `(.L_x_165) ;  /* 0x0000006000017945 */ /* 0x000fe80003800000 */
[----:B------:R0:W-:Y:S01]  /*4a90*/  @!P5 STG.E.U8 desc[UR38][R6.64+0x79], R87 ;  /* 0x000079570600d986 */ /* 0x0001e2000c101126 */
[----:B------:R-:W-:Y:S05]  /*4aa0*/  @P6 BRA `(.L_x_166) ;  /* 0x00000000000c6947 */ /* 0x000fea0003800000 */
[----:B------:R-:W1:Y:S02]  /*4ab0*/  LDG.E.U8 R162, desc[UR38][R2.64+0x80] ;  /* 0x0000802602a27981 */ /* 0x000e64000c1e1100 */
[----:B-1----:R-:W-:-:S05]  /*4ac0*/  PRMT R11, R162, 0x8880, RZ ;  /* 0x00008880a20b7816 */ /* 0x002fca00000000ff */
[----:B------:R-:W-:-:S07]  /*4ad0*/  IMAD R10, R11, R22, RZ ;  /* 0x000000160b0a7224 */ /* 0x000fce00078e02ff */
.L_x_166:
[----:B------:R-:W-:Y:S05]  /*4ae0*/  BSYNC B1 ;  /* 0x0000000000017941 */ /* 0x000fea0003800000 */
.L_x_165:
[----:B-1----:R-:W-:Y:S01]  /*4af0*/  @!P6 IMAD R11, R88, R23, R10 ;  /* 0x00000017580be224 */ /* 0x002fe200078e020a */
[----:B------:R-:W-:Y:S04]  /*4b00*/  BSSY B1, `(.L_x_167) ;  /* 0x0000006000017945 */ /* 0x000fe80003800000 */
[----:B------:R1:W-:Y:S01]  /*4b10*/  @!P6 STG.E.U8 desc[UR38][R4.64+0x80], R11 ;  /* 0x0000800b0400e986 */ /* 0x0003e2000c101126 */
[----:B------:R-:W-:Y:S05]  /*4b20*/  @P2 BRA `(.L_x_168) ;  /* 0x00000000000c2947 */ /* 0x000fea0003800000 */
[----:B------:R-:W1:Y:S02]  /*4b30*/  LDG.E.U8 R162, desc[UR38][R2.64+0x81] ;  /* 0x0000812602a27981 */ /* 0x000e64000c1e1100 */
[----:B-1----:R-:W-:-:S05]  /*4b40*/  PRMT R11, R162, 0x8880, RZ ;  /* 0x00008880a20b7816 */ /* 0x002fca00000000ff */
[----:B------:R-:W-:-:S07]  /*4b50*/  IMAD R10, R11, R22, RZ ;  /* 0x000000160b0a7224 */ /* 0x000fce00078e02ff */
.L_x_168:
[----:B------:R-:W-:Y:S05]  /*4b60*/  BSYNC B1 ;  /* 0x0000000000017941 */ /* 0x000fea0003800000 */
.L_x_167:
        /* <DEDUP_REMOVED lines=12> */
.L_x_170:
[----:B------:R-:W-:Y:S05]  /*4c30*/  BSYNC B1 ;  /* 0x0000000000017941 */ /* 0x000fea0003800000 */
.L_x_169:
[----:B-1----:R-:W-:Y:S01]  /*4c40*/  @!P4 IMAD R11, R90, R23, R10 ;  /* 0x000000175a0bc224 */ /* 0x002fe200078e020a */
[----:B------:R-:W-:Y:S04]  /*4c50*/  BSSY B1, `(.L_x_171) ;  /* 0x0000006000017945 */ /* 0x000fe80003800000 */
[----:B------:R1:W-:Y:S01]  /*4c60*/  @!P4 STG.E.U8 desc[UR38][R6.64+0x80], R11 ;  /* 0x0000800b0600c986 */ /* 0x0003e2000c101126 */
[----:B------:R-:W-:Y:S05]  /*4c70*/  @P3 BRA `(.L_x_172) ;  /* 0x00000000000c3947 */ /* 0x000fea0003800000 */
[----:B------:R-:W1:Y:S02]  /*4c80*/  LDG.E.U8 R162, desc[UR38][R8.64+0x81] ;  /* 0x0000812608a27981 */ /* 0x000e64000c1e1100 */
[----:B-1----:R-:W-:-:S05]  /*4c90*/  PRMT R11, R162, 0x8880, RZ ;  /* 0x00008880a20b7816 */ /* 0x002fca00000000ff */
[----:B------:R-:W-:-:S07]  /*4ca0*/  IMAD R10, R11, R22, RZ ;  /* 0x000000160b0a7224 */ /* 0x000fce00078e02ff */
.L_x_172:
[----:B------:R-:W-:Y:S05]  /*4cb0*/  BSYNC B1 ;  /* 0x0000000000017941 */ /* 0x000fea0003800000 */
.L_x_171:
[----:B------:R-:W-:Y:S01]  /*4cc0*/  @!P3 IMAD R91, R91, R23, R10 ;  /* 0x000000175b5bb224 */ /* 0x000fe200078e020a */
[----:B------:R-:W-:Y:S04]  /*4cd0*/  BSSY B1, `(.L_x_173) ;  /* 0x0000006000017945 */ /* 0x000fe80003800000 */
[----:B------:R0:W-:Y:S01]  /*4ce0*/  @!P3 STG.E.U8 desc[UR38][R6.64+0x81], R91 ;  /* 0x0000815b0600b986 */ /* 0x0001e2000c101126 */
[----:B------:R-:W-:Y:S05]  /*4cf0*/  @P5 BRA `(.L_x_174) ;  /* 0x00000000000c5947 */ /* 0x000fea0003800000 */
[----:B------:R-:W1:Y:S02]  /*4d00*/  LDG.E.U8 R162, desc[UR38][R2.64+0x88] ;  /* 0x0000882602a27981 */ /* 0x000e64000c1e1100 */
[----:B-1----:R-:W-:-:S05]  /*4d10*/  PRMT R11, R162, 0x8880, RZ ;  /* 0x00008880a20b7816 */ /* 0x002fca00000000ff */
[----:B------:R-:W-:-:S07]  /*4d20*/  IMAD R10, R11, R22, RZ ;  /* 0x000000160b0a7224 */ /* 0x000fce00078e02ff */
.L_x_174:
[----:B------:R-:W-:Y:S05]  /*4d30*/  BSYNC B1 ;  /* 0x0000000000017941 */ /* 0x000fea0003800000 */
.L_x_173:
[----:B-1----:R-:W-:Y:S01]  /*4d40*/  @!P5 IMAD R11, R92, R23, R10 ;  /* 0x000000175c0bd224 */ /* 0x002fe200078e020a */
[----:B------:R-:W-:Y:S04]  /*4d50*/  BSSY B1, `(.L_x_175) ;  /* 0x0000006000017945 */ /* 0x000fe80003800000 */
[----:B------:R1:W-:Y:S01]  /*4d60*/  @!P5 STG.E.U8 desc[UR38][R4.64+0x88], R11 ;  /* 0x0000880b0400d986 */ /* 0x0003e2000c101126 */
[----:B------:R-:W-:Y:S05]  /*4d70*/  @P6 BRA `(.L_x_176) ;  /* 0x00000000000c6947 */ /* 0x000fea0003800000 */
[----:B------:R-:W1:Y:S02]  /*4d80*/  LDG.E.U8 R162, desc[UR38][R2.64+0x89] ;  /* 0x0000892602a27981 */ /* 0x000e64000c1e1100 */
[----:B-1----:R-:W-:-:S05]  /*4d90*/  PRMT R11, R162, 0x8880, RZ ;  /* 0x00008880a20b7816 */ /* 0x002fca00000000ff */
[----:B------:R-:W-:-:S07]  /*4da0*/  IMAD R10, R11, R22, RZ ;  /* 0x000000160b0a7224 */ /* 0x000fce00078e02ff */
.L_x_176:
[----:B------:R-:W-:Y:S05]  /*4db0*/  BSYNC B1 ;  /* 0x0000000000017941 */ /* 0x000fea0003800000 */
.L_x_175:
[----:B------:R-:W-:Y:S01]  /*4dc0*/  @!P6 IMAD R93, R93, R23, R10 ;  /* 0x000000175d5de224 */ /* 0x000fe200078e020a */
[----:B------:R-:W-:Y:S04]  /*4dd0*/  BSSY B1, `(.L_x_177) ;  /* 0x0000006000017945 */ /* 0x000fe80003800000 */
[----:B------:R0:W-:Y:S01]  /*4de0*/  @!P6 STG.E.U8 desc[UR38][R4.64+0x89], R93 ;  /* 0x0000895d0400e986 */ /* 0x0001e2000c101126 */
[----:B------:R-:W-:Y:S05]  /*4df0*/  @P2 BRA `(.L_x_178) ;  /* 0x00000000000c2947 */ /* 0x000fea0003800000 */
[----:B------:R-:W1:Y:S02]  /*4e00*/  LDG.E.U8 R162, desc[UR38][R8.64+0x88] ;  /* 0x0000882608a27981 */ /* 0x000e64000c1e1100 */
[----:B-1----:R-:W-:-:S05]  /*4e10*/  PRMT R11, R162, 0x8880, RZ ;  /* 0x00008880a20b7816 */ /* 0x002fca00000000ff */
[----:B------:R-:W-:-:S07]  /*4e20*/  IMAD R10, R11, R22, RZ ;  /* 0x000000160b0a7224 */ /* 0x000fce00078e02ff */
.L_x_178:
[----:B------:R-:W-:Y:S05]  /*4e30*/  BSYNC B1 ;  /* 0x0000000000017941 */ /* 0x000fea0003800000 */
.L_x_177:
        /* <DEDUP_REMOVED lines=12> */
.L_x_180:
[----:B------:R-:W-:Y:S05]  /*4f00*/  BSYNC B1 ;  /* 0x0000000000017941 */ /* 0x000fea0003800000 */
.L_x_179:
[----:B------:R-:W-:Y:S01]  /*4f10*/  @!P4 IMAD R95, R95, R23, R10 ;  /* 0x000000175f5fc224 */ /* 0x000fe200078e020a */
[----:B------:R-:W-:Y:S04]  /*4f20*/  BSSY B1, `(.L_x_181) ;  /* 0x0000006000017945 */ /* 0x000fe80003800000 */
[----:B------:R0:W-:Y:S01]  /*4f30*/  @!P4 STG.E.U8 desc[UR38][R6.64+0x89], R95 ;  /* 0x0000895f0600c986 */ /* 0x0001e2000c101126 */
[----:B------:R-:W-:Y:S05]  /*4f40*/  @P3 BRA `(.L_x_182) ;  /* 0x00000000000c3947 */ /* 0x000fea0003800000 */
[----:B------:R-:W1:Y:S02]  /*4f50*/  LDG.E.U8 R162, desc[UR38][R2.64+0x90] ;  /* 0x0000902602a27981 */ /* 0x000e64000c1e1100 */
[----:B-1----:R-:W-:-:S05]  /*4f60*/  PRMT R11, R162, 0x8880, RZ ;  /* 0x00008880a20b7816 */ /* 0x002fca00000000ff */
[----:B------:R-:W-:-:S07]  /*4f70*/  IMAD R10, R11, R22, RZ ;  /* 0x000000160b0a7224 */ /* 0x000fce00078e02ff */
.L_x_182:
[----:B------:R-:W-:Y:S05]  /*4f80*/  BSYNC B1 ;  /* 0x0000000000017941 */ /* 0x000fea0003800000 */
.L_x_181:
[----:B-1----:R-:W-:Y:S01]  /*4f90*/  @!P3 IMAD R11, R96, R23, R10 ;  /* 0x00000017600bb224 */ /* 0x002fe200078e020a */
[----:B------:R-:W-:Y:S04]  /*4fa0*/  BSSY B1, `(.L_x_183) ;  /* 0x0000006000017945 */ /* 0x000fe80003800000 */
[----:B------:R1:W-:Y:S01]  /*4fb0*/  @!P3 STG.E.U8 desc[UR38][R4.64+0x90], R11 ;  /* 0x0000900b0400b986 */ /* 0x0003e2000c101126 */
[----:B------:R-:W-:Y:S05]  /*4fc0*/  @P5 BRA `(.L_x_184) ;  /* 0x00000000000c5947 */ /* 0x000fea0003800000 */
[----:B------:R-:W1:Y:S02]  /*4fd0*/  LDG.E.U8 R162, desc[UR38][R2.64+0x91] ;  /* 0x0000912602a27981 */ /* 0x000e64000c1e1100 */
[----:B-1----:R-:W-:-:S05]  /*4fe0*/  PRMT R11, R162, 0x8880, RZ ;  /* 0x00008880a20b7816 */ /* 0x002fca00000000ff */
[----:B------:R-:W-:-:S07]  /*4ff0*/  IMAD R10, R11, R22, RZ ;  /* 0x000000160b0a7224 */ /* 0x000fce00078e02ff */
.L_x_184:
[----:B------:R-:W-:Y:S05]  /*5000*/  BSYNC B1 ;  /* 0x0000000000017941 */ /* 0x000fea0003800000 */
.L_x_183:
[----:B------:R-:W-:Y:S01]  /*5010*/  @!P5 IMAD R97, R97, R23, R10 ;  /* 0x000000176161d224 */ /* 0x000fe200078e020a */
[----:B------:R-:W-:Y:S04]  /*5020*/  BSSY B1, `(.L_x_185) ;  /* 0x0000006000017945 */ /* 0x000fe80003800000 */
[----:B------:R0:W-:Y:S01]  /*5030*/  @!P5 STG.E.U8 desc[UR38][R4.64+0x91], R97 ;  /* 0x000091610400d986 */ /* 0x0001e2000c101126 */
[----:B------:R-:W-:Y:S05]  /*5040*/  @P6 BRA `(.L_x_186) ;  /* 0x00000000000c6947 */ /* 0x000fea0003800000 */
[----:B------:R-:W1:Y:S02]  /*5050*/  LDG.E.U8 R162, desc[UR38][R8.64+0x90] ;  /* 0x0000902608a27981 */ /* 0x000e64000c1e1100 */
[----:B-1----:R-:W-:-:S05]  /*5060*/  PRMT R11, R162, 0x8880, RZ ;  /* 0x00008880a20b7816 */ /* 0x002fca00000000ff */
[----:B------:R-:W-:-:S07]  /*5070*/  IMAD R10, R11, R22, RZ ;  /* 0x000000160b0a7224 */ /* 0x000fce00078e02ff */
.L_x_186:
[----:B------:R-:W-:Y:S05]  /*5080*/  BSYNC B1 ;  /* 0x0000000000017941 */ /* 0x000fea0003800000 */
.L_x_185:
[----:B-1----:R-:W-:Y:S01]  /*5090*/  @!P6 IMAD R11, R98, R23, R10 ;  /* 0x00000017620be224 */ /* 0x002fe200078e020a */
[----:B------:R-:W-:Y:S04]  /*50a0*/  BSSY B1, `(.L_x_187) ;  /* 0x0000006000017945 */ /* 0x000fe80003800000 */
[----:B------:R1:W-:Y:S01]  /*50b0*/  @!P6 STG.E.U8 desc[UR38][R6.64+0x90], R11 ;  /* 0x0000900b0600e986 */ /* 0x0003e2000c101126 */
[----:B------:R-:W-:Y:S05]  /*50c0*/  @P2 BRA `(.L_x_188) ;  /* 0x00000000000c2947 */ /* 0x000fea0003800000 */
[----:B------:R-:W1:Y:S02]  /*50d0*/  LDG.E.U8 R162, desc[UR38][R8.64+0x91] ;  /* 0x0000912608a27981 */ /* 0x000e64000c1e1100 */
[----:B-1----:R-:W-:-:S05]  /*50e0*/  PRMT R11, R162, 0x8880, RZ ;  /* 0x00008880a20b7816 */ /* 0x002fca00000000ff */
[----:B------:R-:W-:-:S07]  /*50f0*/  IMAD R10, R11, R22, RZ ;  /* 0x000000160b0a7224 */ /* 0x000fce00078e02ff */
.L_x_188:
[----:B------:R-:W-:Y:S05]  /*5100*/  BSYNC B1 ;  /* 0x0000000000017941 */ /* 0x000fea0003800000 */
.L_x_187:
        /* <DEDUP_REMOVED lines=12> */
.L_x_190:
[----:B------:R-:W-:Y:S05]  /*51d0*/  BSYNC B1 ;  /* 0x0000000000017941 */ /* 0x000fea0003800000 */
.L_x_189:
[----:B-1----:R-:W-:Y:S01]  /*51e0*/  @!P4 IMAD R11, R100, R23, R10 ;  /* 0x00000017640bc224 */ /* 0x002fe200078e020a */
[----:B------:R-:W-:Y:S04]  /*51f0*/  BSSY B1, `(.L_x_191) ;  /* 0x0000006000017945 */ /* 0x000fe80003800000 */
[----:B------:R1:W-:Y:S01]  /*5200*/  @!P4 STG.E.U8 desc[UR38][R4.64+0x98], R11 ;  /* 0x0000980b0400c986 */ /* 0x0003e2000c101126 */
[----:B------:R-:W-:Y:S05]  /*5210*/  @P3 BRA `(.L_x_192) ;  /* 0x00000000000c3947 */ /* 0x000fea0003800000 */
[----:B------:R-:W1:Y:S02]  /*5220*/  LDG.E.U8 R162, desc[UR38][R2.64+0x99] ;  /* 0x0000992602a27981 */ /* 0x000e64000c1e1100 */
[----:B-1----:R-:W-:-:S05]  /*5230*/  PRMT R11, R162, 0x8880, RZ ;  /* 0x00008880a20b7816 */ /* 0x002fca00000000ff */
[----:B------:R-:W-:-:S07]  /*5240*/  IMAD R10, R11, R22, RZ ;  /* 0x000000160b0a7224 */ /* 0x000fce00078e02ff */
.L_x_192:
[----:B------:R-:W-:Y:S05]  /*5250*/  BSYNC B1 ;  /* 0x0000000000017941 */ /* 0x000fea0003800000 */
.L_x_191:
[----:B------:R-:W-:Y:S01]  /*5260*/  @!P3 IMAD R101, R101, R23, R10 ;  /* 0x000000176565b224 */ /* 0x000fe200078e020a */
[----:B------:R-:W-:Y:S04]  /*5270*/  BSSY B1, `(.L_x_193) ;  /* 0x0000006000017945 */ /* 0x000fe80003800000 */
[----:B------:R0:W-:Y:S01]  /*5280*/  @!P3 STG.E.U8 desc[UR38][R4.64+0x99], R101 ;  /* 0x000099650400b986 */ /* 0x0001e2000c101126 */
[----:B------:R-:W-:Y:S05]  /*5290*/  @P5 BRA `(.L_x_194) ;  /* 0x00000000000c5947 */ /* 0x000fea0003800000 */
[----:B------:R-:W1:Y:S02]  /*52a0*/  LDG.E.U8 R162, desc[UR38][R8.64+0x98] ;  /* 0x0000982608a27981 */ /* 0x000e64000c1e1100 */
[----:B-1----:R-:W-:-:S05]  /*52b0*/  PRMT R11, R162, 0x8880, RZ ;  /* 0x00008880a20b7816 */ /* 0x002fca00000000ff */
[----:B------:R-:W-:-:S07]  /*52c0*/  IMAD R10, R11, R22, RZ ;  /* 0x000000160b0a7224 */ /* 0x000fce00078e02ff */
.L_x_194:
[----:B------:R-:W-:Y:S05]  /*52d0*/  BSYNC B1 ;  /* 0x0000000000017941 */ /* 0x000fea0003800000 */
.L_x_193:
[----:B-1----:R-:W-:Y:S01]  /*52e0*/  @!P5 IMAD R11, R102, R23, R10 ;  /* 0x00000017660bd224 */ /* 0x002fe200078e020a */
[----:B------:R-:W-:Y:S04]  /*52f0*/  BSSY B1, `(.L_x_195) ;  /* 0x0000006000017945 */ /* 0x000fe80003800000 */
[----:B------:R1:W-:Y:S01]  /*5300*/  @!P5 STG.E.U8 desc[UR38][R6.64+0x98], R11 ;  /* 0x0000980b0600d986 */ /* 0x0003e2000c101126 */
[----:B------:R-:W-:Y:S05]  /*5310*/  @P6 BRA `(.L_x_196) ;  /* 0x00000000000c6947 */ /* 0x000fea0003800000 */
[----:B------:R-:W1:Y:S02]  /*5320*/  LDG.E.U8 R162, desc[UR38][R8.64+0x99] ;  /* 0x0000992608a27981 */ /* 0x000e64000c1e1100 */
[----:B-1----:R-:W-:-:S05]  /*5330*/  PRMT R11, R162, 0x8880, RZ ;  /* 0x00008880a20b7816 */ /* 0x002fca00000000ff */
[----:B------:R-:W-:-:S07]  /*5340*/  IMAD R10, R11, R22, RZ ;  /* 0x000000160b0a7224 */ /* 0x000fce00078e02ff */
.L_x_196:
[----:B------:R-:W-:Y:S05]  /*5350*/  BSYNC B1 ;  /* 0x0000000000017941 */ /* 0x000fea0003800000 */
.L_x_195:
[----:B------:R-:W-:Y:S01]  /*5360*/  @!P6 IMAD R103, R103, R23, R10 ;  /* 0x000000176767e224 */ /* 0x000fe200078e020a */
[----:B------:R-:W-:Y:S04]  /*5370*/  BSSY B1, `(.L_x_197) ;  /* 0x0000006000017945 */ /* 0x000fe80003800000 */
[----:B------:R0:W-:Y:S01]  /*5380*/  @!P6 STG.E.U8 desc[UR38][R6.64+0x99], R103 ;  /* 0x000099670600e986 */ /* 0x0001e2000c101126 */
[----:B------:R-:W-:Y:S05]  /*5390*/  @P2 BRA `(.L_x_198) ;  /* 0x00000000000c2947 */ /* 0x000fea0003800000 */
[----:B------:R-:W1:Y:S02]  /*53a0*/  LDG.E.U8 R162, desc[UR38][R2.64+0xa0] ;  /* 0x0000a02602a27981 */ /* 0x000e64000c1e1100 */
[----:B-1----:R-:W-:-:S05]  /*53b0*/  PRMT R11, R162, 0x8880, RZ ;  /* 0x00008880a20b7816 */ /* 0x002fca00000000ff */
[----:B------:R-:W-:-:S07]  /*53c0*/  IMAD R10, R11, R22, RZ ;  /* 0x000000160b0a7224 */ /* 0x000fce00078e02ff */
.L_x_198:
[----:B------:R-:W-:Y:S05]  /*53d0*/  BSYNC B1 ;  /* 0x0000000000017941 */ /* 0x000fea0003800000 */
.L_x_197:
        /* <DEDUP_REMOVED lines=12> */
.L_x_200:
[----:B------:R-:W-:Y:S05]  /*54a0*/  BSYNC B1 ;  /* 0x0000000000017941 */ /* 0x000fea0003800000 */
.L_x_199:
[----:B------:R-:W-:Y:S01]  /*54b0*/  @!P4 IMAD R105, R105, R23, R10 ;  /* 0x000000176969c224 */ /* 0x000fe200078e020a */
[----:B------:R-:W-:Y:S04]  /*54c0*/  BSSY B1, `(.L_x_201) ;  /* 0x0000006000017945 */ /* 0x000fe80003800000 */
[----:B------:R0:W-:Y:S01]  /*54d0*/  @!P4 STG.E.U8 desc[UR38][R4.64+0xa1], R105 ;  /* 0x0000a1690400c986 */ /* 0x0001e2000c101126 */
[----:B------:R-:W-:Y:S05]  /*54e0*/  @P3 BRA `(.L_x_202) ;  /* 0x00000000000c3947 */ /* 0x000fea0003800000 */
[----:B------:R-:W1:Y:S02]  /*54f0*/  LDG.E.U8 R162, desc[UR38][R8.64+0xa0] ;  /* 0x0000a02608a27981 */ /* 0x000e64000c1e1100 */
[----:B-1----:R-:W-:-:S05]  /*5500*/  PRMT R11, R162, 0x8880, RZ ;  /* 0x00008880a20b7816 */ /* 0x002fca00000000ff */
[----:B------:R-:W-:-:S07]  /*5510*/  IMAD R10, R11, R22, RZ ;  /* 0x000000160b0a7224 */ /* 0x000fce00078e02ff */
.L_x_202:
[----:B------:R-:W-:Y:S05]  /*5520*/  BSYNC B1 ;  /* 0x0000000000017941 */ /* 0x000fea0003800000 */
.L_x_201:
[----:B-1----:R-:W-:Y:S01]  /*5530*/  @!P3 IMAD R11, R106, R23, R10 ;  /* 0x000000176a0bb224 */ /* 0x002fe200078e020a */
[----:B------:R-:W-:Y:S04]  /*5540*/  BSSY B1, `(.L_x_203) ;  /* 0x0000006000017945 */ /* 0x000fe80003800000 */
[----:B------:R1:W-:Y:S01]  /*5550*/  @!P3 STG.E.U8 desc[UR38][R6.64+0xa0], R11 ;  /* 0x0000a00b0600b986 */ /* 0x0003e2000c101126 */
[----:B------:R-:W-:Y:S05]  /*5560*/  @P5 BRA `(.L_x_204) ;  /* 0x00000000000c5947 */ /* 0x000fea0003800000 */
[----:B------:R-:W1:Y:S02]  /*5570*/  LDG.E.U8 R162, desc[UR38][R8.64+0xa1] ;  /* 0x0000a12608a27981 */ /* 0x000e64000c1e1100 */
[----:B-1----:R-:W-:-:S05]  /*5580*/  PRMT R11, R162, 0x8880, RZ ;  /* 0x00008880a20b7816 */ /* 0x002fca00000000ff */
[----:B------:R-:W-:-:S07]  /*5590*/  IMAD R10, R11, R22, RZ ;  /* 0x000000160b0a7224 */ /* 0x000fce00078e02ff */
.L_x_204:
[----:B------:R-:W-:Y:S05]  /*55a0*/  BSYNC B1 ;  /* 0x0000000000017941 */ /* 0x000fea0003800000 */
.L_x_203:
[----:B------:R-:W-:Y:S01]  /*55b0*/  @!P5 IMAD R107, R107, R23, R10 ;  /* 0x000000176b6bd224 */ /* 0x000fe200078e020a */
[----:B------:R-:W-:Y:S04]  /*55c0*/  BSSY B1, `(.L_x_205) ;  /* 0x0000006000017945 */ /* 0x000fe80003800000 */
[----:B------:R0:W-:Y:S01]  /*55d0*/  @!P5 STG.E.U8 desc[UR38][R6.64+0xa1], R107 ;  /* 0x0000a16b0600d986 */ /* 0x0001e2000c101126 */
[----:B------:R-:W-:Y:S05]  /*55e0*/  @P6 BRA `(.L_x_206) ;  /* 0x00000000000c6947 */ /* 0x000fea0003800000 */
[----:B------:R-:W1:Y:S02]  /*55f0*/  LDG.E.U8 R162, desc[UR38][R2.64+0xa8] ;  /* 0x0000a82602a27981 */ /* 0x000e64000c1e1100 */
[----:B-1----:R-:W-:-:S05]  /*5600*/  PRMT R11, R162, 0x8880, RZ ;  /* 0x00008880a20b7816 */ /* 0x002fca00000000ff */
[----:B------:R-:W-:-:S07]  /*5610*/  IMAD R10, R11, R22, RZ ;  /* 0x000000160b0a7224 */ /* 0x000fce00078e02ff */
.L_x_206:
[----:B------:R-:W-:Y:S05]  /*5620*/  BSYNC B1 ;  /* 0x0000000000017941 */ /* 0x000fea0003800000 */
.L_x_205:
[----:B-1----:R-:W-:Y:S01]  /*5630*/  @!P6 IMAD R11, R108, R23, R10 ;  /* 0x000000176c0be224 */ /* 0x002fe200078e020a */
[----:B------:R-:W-:Y:S04]  /*5640*/  BSSY B1, `(.L_x_207) ;  /* 0x0000006000017945 */ /* 0x000fe80003800000 */
[----:B------:R1:W-:Y:S01]  /*5650*/  @!P6 STG.E.U8 desc[UR38][R4.64+0xa8], R11 ;  /* 0x0000a80b0400e986 */ /* 0x0003e2000c101126 */
[----:B------:R-:W-:Y:S05]  /*5660*/  @P2 BRA `(.L_x_208) ;  /* 0x00000000000c2947 */ /* 0x000fea0003800000 */
[----:B------:R-:W1:Y:S02]  /*5670*/  LDG.E.U8 R162, desc[UR38][R2.64+0xa9] ;  /* 0x0000a92602a27981 */ /* 0x000e64000c1e1100 */
[----:B-1----:R-:W-:-:S05]  /*5680*/  PRMT R11, R162, 0x8880, RZ ;  /* 0x00008880a20b7816 */ /* 0x002fca00000000ff */
[----:B------:R-:W-:-:S07]  /*5690*/  IMAD R10, R11, R22, RZ ;  /* 0x000000160b0a7224 */ /* 0x000fce00078e02ff */
.L_x_208:
[----:B------:R-:W-:Y:S05]  /*56a0*/  BSYNC B1 ;  /* 0x0000000000017941 */ /* 0x000fea0003800000 */
.L_x_207:
        /* <DEDUP_REMOVED lines=12> */
.L_x_210:
[----:B------:R-:W-:Y:S05]  /*5770*/  BSYNC B1 ;  /* 0x0000000000017941 */ /* 0x000fea0003800000 */
.L_x_209:
[----:B-1----:R-:W-:Y:S01]  /*5780*/  @!P4 IMAD R11, R110, R23, R10 ;  /* 0x000000176e0bc224 */ /* 0x002fe200078e020a */
[----:B------:R-:W-:Y:S04]  /*5790*/  BSSY B1, `(.L_x_211) ;  /* 0x0000006000017945 */ /* 0x000fe80003800000 */
[----:B------:R1:W-:Y:S01]  /*57a0*/  @!P4 STG.E.U8 desc[UR38][R6.64+0xa8], R11 ;  /* 0x0000a80b0600c986 */ /* 0x0003e2000c101126 */
[----:B------:R-:W-:Y:S05]  /*57b0*/  @P3 BRA `(.L_x_212) ;  /* 0x00000000000c3947 */ /* 0x000fea0003800000 */
[----:B------:R-:W1:Y:S02]  /*57c0*/  LDG.E.U8 R162, desc[UR38][R8.64+0xa9] ;  /* 0x0000a92608a27981 */ /* 0x000e64000c1e1100 */
[----:B-1----:R-:W-:-:S05]  /*57d0*/  PRMT R11, R162, 0x8880, RZ ;  /* 0x00008880a20b7816 */ /* 0x002fca00000000ff */
[----:B------:R-:W-:-:S07]  /*57e0*/  IMAD R10, R11, R22, RZ ;  /* 0x000000160b0a7224 */ /* 0x000fce00078e02ff */
.L_x_212:
[----:B------:R-:W-:Y:S05]  /*57f0*/  BSYNC B1 ;  /* 0x0000000000017941 */ /* 0x000fea0003800000 */
.L_x_211:
[----:B------:R-:W-:Y:S01]  /*5800*/  @!P3 IMAD R111, R111, R23, R10 ;  /* 0x000000176f6fb224 */ /* 0x000fe200078e020a */
[----:B------:R-:W-:Y:S04]  /*5810*/  BSSY B1, `(.L_x_213) ;  /* 0x0000006000017945 */ /* 0x000fe80003800000 */
[----:B------:R0:W-:Y:S01]  /*5820*/  @!P3 STG.E.U8 desc[UR38][R6.64+0xa9], R111 ;  /* 0x0000a96f0600b986 */ /* 0x0001e2000c101126 */
[----:B------:R-:W-:Y:S05]  /*5830*/  @P5 BRA `(.L_x_214) ;  /* 0x00000000000c5947 */ /* 0x000fea0003800000 */
[----:B------:R-:W1:Y:S02]  /*5840*/  LDG.E.U8 R162, desc[UR38][R2.64+0xb0] ;  /* 0x0000b02602a27981 */ /* 0x000e64000c1e1100 */
[----:B-1----:R-:W-:-:S05]  /*5850*/  PRMT R11, R162, 0x8880, RZ ;  /* 0x00008880a20b7816 */ /* 0x002fca00000000ff */
[----:B------:R-:W-:-:S07]  /*5860*/  IMAD R10, R11, R22, RZ ;  /* 0x000000160b0a7224 */ /* 0x000fce00078e02ff */
.L_x_214:
[----:B------:R-:W-:Y:S05]  /*5870*/  BSYNC B1 ;  /* 0x0000000000017941 */ /* 0x000fea0003800000 */
.L_x_213:
[----:B-1----:R-:W-:Y:S01]  /*5880*/  @!P5 IMAD R11, R112, R23, R10 ;  /* 0x00000017700bd224 */ /* 0x002fe200078e020a */
[----:B------:R-:W-:Y:S04]  /*5890*/  BSSY B1, `(.L_x_215) ;  /* 0x0000006000017945 */ /* 0x000fe80003800000 */
[----:B------:R1:W-:Y:S01]  /*58a0*/  @!P5 STG.E.U8 desc[UR38][R4.64+0xb0], R11 ;  /* 0x0000b00b0400d986 */ /* 0x0003e2000c101126 */
[----:B------:R-:W-:Y:S05]  /*58b0*/  @P6 BRA `(.L_x_216) ;  /* 0x00000000000c6947 */ /* 0x000fea0003800000 */
[----:B------:R-:W1:Y:S02]  /*58c0*/  LDG.E.U8 R162, desc[UR38][R2.64+0xb1] ;  /* 0x0000b12602a27981 */ /* 0x000e64000c1e1100 */
[----:B-1----:R-:W-:-:S05]  /*58d0*/  PRMT R11, R162, 0x8880, RZ ;  /* 0x00008880a20b7816 */ /* 0x002fca00000000ff */
[----:B------:R-:W-:-:S07]  /*58e0*/  IMAD R10, R11, R22, RZ ;  /* 0x000000160b0a7224 */ /* 0x000fce00078e02ff */
.L_x_216:
[----:B------:R-:W-:Y:S05]  /*58f0*/  BSYNC B1 ;  /* 0x0000000000017941 */ /* 0x000fea0003800000 */
.L_x_215:
[----:B------:R-:W-:Y:S01]  /*5900*/  @!P6 IMAD R113, R113, R23, R10 ;  /* 0x000000177171e224 */ /* 0x000fe200078e020a */
[----:B------:R-:W-:Y:S04]  /*5910*/  BSSY B1, `(.L_x_217) ;  /* 0x0000006000017945 */ /* 0x000fe80003800000 */
[----:B------:R0:W-:Y:S01]  /*5920*/  @!P6 STG.E.U8 desc[UR38][R4.64+0xb1], R113 ;  /* 0x0000b1710400e986 */ /* 0x0001e2000c101126 */
[----:B------:R-:W-:Y:S05]  /*5930*/  @P2 BRA `(.L_x_218) ;  /* 0x00000000000c2947 */ /* 0x000fea0003800000 */
[----:B------:R-:W1:Y:S02]  /*5940*/  LDG.E.U8 R162, desc[UR38][R8.64+0xb0] ;  /* 0x0000b02608a27981 */ /* 0x000e64000c1e1100 */
[----:B-1----:R-:W-:-:S05]  /*5950*/  PRMT R11, R162, 0x8880, RZ ;  /* 0x00008880a20b7816 */ /* 0x002fca00000000ff */
[----:B------:R-:W-:-:S07]  /*5960*/  IMAD R10, R11, R22, RZ ;  /* 0x000000160b0a7224 */ /* 0x000fce00078e02ff */
.L_x_218:
[----:B------:R-:W-:Y:S05]  /*5970*/  BSYNC B1 ;  /* 0x0000000000017941 */ /* 0x000fea0003800000 */
.L_x_217:
        /* <DEDUP_REMOVED lines=12> */
.L_x_220:
[----:B------:R-:W-:Y:S05]  /*5a40*/  BSYNC B1 ;  /* 0x0000000000017941 */ /* 0x000fea0003800000 */
.L_x_219:
[----:B------:R-:W-:Y:S01]  /*5a50*/  @!P4 IMAD R115, R115, R23, R10 ;  /* 0x000000177373c224 */ /* 0x000fe200078e020a */
[----:B------:R-:W-:Y:S04]  /*5a60*/  BSSY B1, `(.L_x_221) ;  /* 0x0000006000017945 */ /* 0x000fe80003800000 */
[----:B------:R0:W-:Y:S01]  /*5a70*/  @!P4 STG.E.U8 desc[UR38][R6.64+0xb1], R115 ;  /* 0x0000b1730600c986 */ /* 0x0001e2000c101126 */
[----:B------:R-:W-:Y:S05]  /*5a80*/  @P3 BRA `(.L_x_222) ;  /* 0x00000000000c3947 */ /* 0x000fea0003800000 */
[----:B------:R-:W1:Y:S02]  /*5a90*/  LDG.E.U8 R162, desc[UR38][R2.64+0xb8] ;  /* 0x0000b82602a27981 */ /* 0x000e64000c1e1100 */
[----:B-1----:R-:W-:-:S05]  /*5aa0*/  PRMT R11, R162, 0x8880, RZ ;  /* 0x00008880a20b7816 */ /* 0x002fca00000000ff */
[----:B------:R-:W-:-:S07]  /*5ab0*/  IMAD R10, R11, R22, RZ ;  /* 0x000000160b0a7224 */ /* 0x000fce00078e02ff */
.L_x_222:
[----:B------:R-:W-:Y:S05]  /*5ac0*/  BSYNC B1 ;  /* 0x0000000000017941 */ /* 0x000fea0003800000 */
.L_x_221:
[----:B-1----:R-:W-:Y:S01]  /*5ad0*/  @!P3 IMAD R11, R116, R23, R10 ;  /* 0x00000017740bb224 */ /* 0x002fe200078e020a */
[----:B------:R-:W-:Y:S04]  /*5ae0*/  BSSY B1, `(.L_x_223) ;  /* 0x0000006000017945 */ /* 0x000fe80003800000 */
[----:B------:R1:W-:Y:S01]  /*5af0*/  @!P3 STG.E.U8 desc[UR38][R4.64+0xb8], R11 ;  /* 0x0000b80b0400b986 */ /* 0x0003e2000c101126 */
[----:B------:R-:W-:Y:S05]  /*5b00*/  @P5 BRA `(.L_x_224) ;  /* 0x00000000000c5947 */ /* 0x000fea0003800000 */
[----:B------:R-:W1:Y:S02]  /*5b10*/  LDG.E.U8 R162, desc[UR38][R2.64+0xb9] ;  /* 0x0000b92602a27981 */ /* 0x000e64000c1e1100 */
[----:B-1----:R-:W-:-:S05]  /*5b20*/  PRMT R11, R162, 0x8880, RZ ;  /* 0x00008880a20b7816 */ /* 0x002fca00000000ff */
[----:B------:R-:W-:-:S07]  /*5b30*/  IMAD R10, R11, R22, RZ ;  /* 0x000000160b0a7224 */ /* 0x000fce00078e02ff */
.L_x_224:
[----:B------:R-:W-:Y:S05]  /*5b40*/  BSYNC B1 ;  /* 0x0000000000017941 */ /* 0x000fea0003800000 */
.L_x_223:
[----:B------:R-:W-:Y:S01]  /*5b50*/  @!P5 IMAD R117, R117, R23, R10 ;  /* 0x000000177575d224 */ /* 0x000fe200078e020a */
[----:B------:R-:W-:Y:S04]  /*5b60*/  BSSY B1, `(.L_x_225) ;  /* 0x0000006000017945 */ /* 0x000fe80003800000 */
[----:B------:R0:W-:Y:S01]  /*5b70*/  @!P5 STG.E.U8 desc[UR38][R4.64+0xb9], R117 ;  /* 0x0000b9750400d986 */ /* 0x0001e2000c101126 */
[----:B------:R-:W-:Y:S05]  /*5b80*/  @P6 BRA `(.L_x_226) ;  /* 0x00000000000c6947 */ /* 0x000fea0003800000 */
[----:B------:R-:W1:Y:S02]  /*5b90*/  LDG.E.U8 R162, desc[UR38][R8.64+0xb8] ;  /* 0x0000b82608a27981 */ /* 0x000e64000c1e1100 */
[----:B-1----:R-:W-:-:S05]  /*5ba0*/  PRMT R11, R162, 0x8880, RZ ;  /* 0x00008880a20b7816 */ /* 0x002fca00000000ff */
[----:B------:R-:W-:-:S07]  /*5bb0*/  IMAD R10, R11, R22, RZ ;  /* 0x000000160b0a7224 */ /* 0x000fce00078e02ff */
.L_x_226:
[----:B------:R-:W-:Y:S05]  /*5bc0*/  BSYNC B1 ;  /* 0x0000000000017941 */ /* 0x000fea0003800000 */
.L_x_225:
[----:B-1----:R-:W-:Y:S01]  /*5bd0*/  @!P6 IMAD R11, R118, R23, R10 ;  /* 0x00000017760be224 */ /* 0x002fe200078e020a */
[----:B------:R-:W-:Y:S04]  /*5be0*/  BSSY B1, `(.L_x_227) ;  /* 0x0000006000017945 */ /* 0x000fe80003800000 */
[----:B------:R1:W-:Y:S01]  /*5bf0*/  @!P6 STG.E.U8 desc[UR38][R6.64+0xb8], R11 ;  /* 0x0000b80b0600e986 */ /* 0x0003e2000c101126 */
[----:B------:R-:W-:Y:S05]  /*5c00*/  @P2 BRA `(.L_x_228) ;  /* 0x00000000000c2947 */ /* 0x000fea0003800000 */
[----:B------:R-:W1:Y:S02]  /*5c10*/  LDG.E.U8 R162, desc[UR38][R8.64+0xb9] ;  /* 0x0000b92608a27981 */ /* 0x000e64000c1e1100 */
[----:B-1----:R-:W-:-:S05]  /*5c20*/  PRMT R11, R162, 0x8880, RZ ;  /* 0x00008880a20b7816 */ /* 0x002fca00000000ff */
[----:B------:R-:W-:-:S07]  /*5c30*/  IMAD R10, R11, R22, RZ ;  /* 0x000000160b0a7224 */ /* 0x000fce00078e02ff */
.L_x_228:
[----:B------:R-:W-:Y:S05]  /*5c40*/  BSYNC B1 ;  /* 0x0000000000017941 */ /* 0x000fea0003800000 */
.L_x_227:
        /* <DEDUP_REMOVED lines=12> */
.L_x_230:
[----:B------:R-:W-:Y:S05]  /*5d10*/  BSYNC B1 ;  /* 0x0000000000017941 */ /* 0x000fea0003800000 */
.L_x_229:
[----:B-1----:R-:W-:Y:S01]  /*5d20*/  @!P4 IMAD R11, R120, R23, R10 ;  /* 0x00000017780bc224 */ /* 0x002fe200078e020a */
[----:B------:R-:W-:Y:S04]  /*5d30*/  BSSY B1, `(.L_x_231) ;  /* 0x0000006000017945 */ /* 0x000fe80003800000 */
[----:B------:R1:W-:Y:S01]  /*5d40*/  @!P4 STG.E.U8 desc[UR38][R4.64+0xc0], R11 ;  /* 0x0000c00b0400c986 */ /* 0x0003e2000c101126 */
[----:B------:R-:W-:Y:S05]  /*5d50*/  @P3 BRA `(.L_x_232) ;  /* 0x00000000000c3947 */ /* 0x000fea0003800000 */
[----:B------:R-:W1:Y:S02]  /*5d60*/  LDG.E.U8 R162, desc[UR38][R2.64+0xc1] ;  /* 0x0000c12602a27981 */ /* 0x000e64000c1e1100 */
[----:B-1----:R-:W-:-:S05]  /*5d70*/  PRMT R11, R162, 0x8880, RZ ;  /* 0x00008880a20b7816 */ /* 0x002fca00000000ff */
[----:B------:R-:W-:-:S07]  /*5d80*/  IMAD R10, R11, R22, RZ ;  /* 0x000000160b0a7224 */ /* 0x000fce00078e02ff */
.L_x_232:
[----:B------:R-:W-:Y:S05]  /*5d90*/  BSYNC B1 ;  /* 0x0000000000017941 */ /* 0x000fea0003800000 */
.L_x_231:
[----:B------:R-:W-:Y:S01]  /*5da0*/  @!P3 IMAD R121, R121, R23, R10 ;  /* 0x000000177979b224 */ /* 0x000fe200078e020a */
[----:B------:R-:W-:Y:S04]  /*5db0*/  BSSY B1, `(.L_x_233) ;  /* 0x0000006000017945 */ /* 0x000fe80003800000 */
[----:B------:R0:W-:Y:S01]  /*5dc0*/  @!P3 STG.E.U8 desc[UR38][R4.64+0xc1], R121 ;  /* 0x0000c1790400b986 */ /* 0x0001e2000c101126 */
[----:B------:R-:W-:Y:S05]  /*5dd0*/  @P5 BRA `(.L_x_234) ;  /* 0x00000000000c5947 */ /* 0x000fea0003800000 */
[----:B------:R-:W1:Y:S02]  /*5de0*/  LDG.E.U8 R162, desc[UR38][R8.64+0xc0] ;  /* 0x0000c02608a27981 */ /* 0x000e64000c1e1100 */
[----:B-1----:R-:W-:-:S05]  /*5df0*/  PRMT R11, R162, 0x8880, RZ ;  /* 0x00008880a20b7816 */ /* 0x002fca00000000ff */
[----:B------:R-:W-:-:S07]  /*5e00*/  IMAD R10, R11, R22, RZ ;  /* 0x000000160b0a7224 */ /* 0x000fce00078e02ff */
.L_x_234:
[----:B------:R-:W-:Y:S05]  /*5e10*/  BSYNC B1 ;  /* 0x0000000000017941 */ /* 0x000fea0003800000 */
.L_x_233:
[----:B-1----:R-:W-:Y:S01]  /*5e20*/  @!P5 IMAD R11, R122, R23, R10 ;  /* 0x000000177a0bd224 */ /* 0x002fe200078e020a */
[----:B------:R-:W-:Y:S04]  /*5e30*/  BSSY B1, `(.L_x_235) ;  /* 0x0000006000017945 */ /* 0x000fe80003800000 */
[----:B------:R1:W-:Y:S01]  /*5e40*/  @!P5 STG.E.U8 desc[UR38][R6.64+0xc0], R11 ;  /* 0x0000c00b0600d986 */ /* 0x0003e2000c101126 */
[----:B------:R-:W-:Y:S05]  /*5e50*/  @P6 BRA `(.L_x_236) ;  /* 0x00000000000c6947 */ /* 0x000fea0003800000 */
[----:B------:R-:W1:Y:S02]  /*5e60*/  LDG.E.U8 R162, desc[UR38][R8.64+0xc1] ;  /* 0x0000c12608a27981 */ /* 0x000e64000c1e1100 */
[----:B-1----:R-:W-:-:S05]  /*5e70*/  PRMT R11, R162, 0x8880, RZ ;  /* 0x00008880a20b7816 */ /* 0x002fca00000000ff */
[----:B------:R-:W-:-:S07]  /*5e80*/  IMAD R10, R11, R22, RZ ;  /* 0x000000160b0a7224 */ /* 0x000fce00078e02ff */
.L_x_236:
[----:B------:R-:W-:Y:S05]  /*5e90*/  BSYNC B1 ;  /* 0x0000000000017941 */ /* 0x000fea0003800000 */
.L_x_235:
[----:B------:R-:W-:Y:S01]  /*5ea0*/  @!P6 IMAD R123, R123, R23, R10 ;  /* 0x000000177b7be224 */ /* 0x000fe200078e020a */
[----:B------:R-:W-:Y:S04]  /*5eb0*/  BSSY B1, `(.L_x_237) ;  /* 0x0000006000017945 */ /* 0x000fe80003800000 */
[----:B------:R0:W-:Y:S01]  /*5ec0*/  @!P6 STG.E.U8 desc[UR38][R6.64+0xc1], R123 ;  /* 0x0000c17b0600e986 */ /* 0x0001e2000c101126 */
[----:B------:R-:W-:Y:S05]  /*5ed0*/  @P2 BRA `(.L_x_238) ;  /* 0x00000000000c2947 */ /* 0x000fea0003800000 */
[----:B------:R-:W1:Y:S02]  /*5ee0*/  LDG.E.U8 R162, desc[UR38][R2.64+0xc8] ;  /* 0x0000c82602a27981 */ /* 0x000e64000c1e1100 */
[----:B-1----:R-:W-:-:S05]  /*5ef0*/  PRMT R11, R162, 0x8880, RZ ;  /* 0x00008880a20b7816 */ /* 0x002fca00000000ff */
[----:B------:R-:W-:-:S07]  /*5f00*/  IMAD R10, R11, R22, RZ ;  /* 0x000000160b0a7224 */ /* 0x000fce00078e02ff */
.L_x_238:
[----:B------:R-:W-:Y:S05]  /*5f10*/  BSYNC B1 ;  /* 0x0000000000017941 */ /* 0x000fea0003800000 */
.L_x_237:
        /* <DEDUP_REMOVED lines=12> */
.L_x_240:
[----:B------:R-:W-:Y:S05]  /*5fe0*/  BSYNC B1 ;  /* 0x0000000000017941 */ /* 0x000fea0003800000 */
.L_x_239:
[----:B------:R-:W-:Y:S01]  /*5ff0*/  @!P4 IMAD R125, R125, R23, R10 ;  /* 0x000000177d7dc224 */ /* 0x000fe200078e020a */
[----:B------:R-:W-:Y:S04]  /*6000*/  BSSY B1, `(.L_x_241) ;  /* 0x0000006000017945 */ /* 0x000fe80003800000 */
[----:B------:R0:W-:Y:S01]  /*6010*/  @!P4 STG.E.U8 desc[UR38][R4.64+0xc9], R125 ;  /* 0x0000c97d0400c986 */ /* 0x0001e2000c101126 */
[----:B------:R-:W-:Y:S05]  /*6020*/  @P3 BRA `(.L_x_242) ;  /* 0x00000000000c3947 */ /* 0x000fea0003800000 */
[----:B------:R-:W1:Y:S02]  /*6030*/  LDG.E.U8 R162, desc[UR38][R8.64+0xc8] ;  /* 0x0000c82608a27981 */ /* 0x000e64000c1e1100 */
[----:B-1----:R-:W-:-:S05]  /*6040*/  PRMT R11, R162, 0x8880, RZ ;  /* 0x00008880a20b7816 */ /* 0x002fca00000000ff */
[----:B------:R-:W-:-:S07]  /*6050*/  IMAD R10, R11, R22, RZ ;  /* 0x000000160b0a7224 */ /* 0x000fce00078e02ff */
.L_x_242:
[----:B------:R-:W-:Y:S05]  /*6060*/  BSYNC B1 ;  /* 0x0000000000017941 */ /* 0x000fea0003800000 */
.L_x_241:
[----:B-1----:R-:W-:Y:S01]  /*6070*/  @!P3 IMAD R11, R126, R23, R10 ;  /* 0x000000177e0bb224 */ /* 0x002fe200078e020a */
[----:B------:R-:W-:Y:S04]  /*6080*/  BSSY B1, `(.L_x_243) ;  /* 0x0000006000017945 */ /* 0x000fe80003800000 */
[----:B------:R1:W-:Y:S01]  /*6090*/  @!P3 STG.E.U8 desc[UR38][R6.64+0xc8], R11 ;  /* 0x0000c80b0600b986 */ /* 0x0003e2000c101126 */
[----:B------:R-:W-:Y:S05]  /*60a0*/  @P5 BRA `(.L_x_244) ;  /* 0x00000000000c5947 */ /* 0x000fea0003800000 */
[----:B------:R-:W1:Y:S02]  /*60b0*/  LDG.E.U8 R162, desc[UR38][R8.64+0xc9] ;  /* 0x0000c92608a27981 */ /* 0x000e64000c1e1100 */
[----:B-1----:R-:W-:-:S05]  /*60c0*/  PRMT R11, R162, 0x8880, RZ ;  /* 0x00008880a20b7816 */ /* 0x002fca00000000ff */
[----:B------:R-:W-:-:S07]  /*60d0*/  IMAD R10, R11, R22, RZ ;  /* 0x000000160b0a7224 */ /* 0x000fce00078e02ff */
.L_x_244:
[----:B------:R-:W-:Y:S05]  /*60e0*/  BSYNC B1 ;  /* 0x0000000000017941 */ /* 0x000fea0003800000 */
.L_x_243:
[----:B------:R-:W-:Y:S01]  /*60f0*/  @!P5 IMAD R127, R127, R23, R10 ;  /* 0x000000177f7fd224 */ /* 0x000fe200078e020a */
[----:B------:R-:W-:Y:S04]  /*6100*/  BSSY B1, `(.L_x_245) ;  /* 0x0000006000017945 */ /* 0x000fe80003800000 */
[----:B------:R0:W-:Y:S01]  /*6110*/  @!P5 STG.E.U8 desc[UR38][R6.64+0xc9], R127 ;  /* 0x0000c97f0600d986 */ /* 0x0001e2000c101126 */
[----:B------:R-:W-:Y:S05]  /*6120*/  @P6 BRA `(.L_x_246) ;  /* 0x00000000000c6947 */ /* 0x000fea0003800000 */
[----:B------:R-:W1:Y:S02]  /*6130*/  LDG.E.U8 R162, desc[UR38][R2.64+0xd0] ;  /* 0x0000d02602a27981 */ /* 0x000e64000c1e1100 */
[----:B-1----:R-:W-:-:S05]  /*6140*/  PRMT R11, R162, 0x8880, RZ ;  /* 0x00008880a20b7816 */ /* 0x002fca00000000ff */
[----:B------:R-:W-:-:S07]  /*6150*/  IMAD R10, R11, R22, RZ ;  /* 0x000000160b0a7224 */ /* 0x000fce00078e02ff */
.L_x_246:
[----:B------:R-:W-:Y:S05]  /*6160*/  BSYNC B1 ;  /* 0x0000000000017941 */ /* 0x000fea0003800000 */
.L_x_245:
[----:B-1----:R-:W-:Y:S01]  /*6170*/  @!P6 IMAD R11, R128, R23, R10 ;  /* 0x00000017800be224 */ /* 0x002fe200078e020a */
[----:B------:R-:W-:Y:S04]  /*6180*/  BSSY B1, `(.L_x_247) ;  /* 0x0000006000017945 */ /* 0x000fe80003800000 */
[----:B------:R1:W-:Y:S01]  /*6190*/  @!P6 STG.E.U8 desc[UR38][R4.64+0xd0], R11 ;  /* 0x0000d00b0400e986 */ /* 0x0003e2000c101126 */
[----:B------:R-:W-:Y:S05]  /*61a0*/  @P2 BRA `(.L_x_248) ;  /* 0x00000000000c2947 */ /* 0x000fea0003800000 */
[----:B------:R-:W1:Y:S02]  /*61b0*/  LDG.E.U8 R162, desc[UR38][R2.64+0xd1] ;  /* 0x0000d12602a27981 */ /* 0x000e64000c1e1100 */
[----:B-1----:R-:W-:-:S05]  /*61c0*/  PRMT R11, R162, 0x8880, RZ ;  /* 0x00008880a20b7816 */ /* 0x002fca00000000ff */
[----:B------:R-:W-:-:S07]  /*61d0*/  IMAD R10, R11, R22, RZ ;  /* 0x000000160b0a7224 */ /* 0x000fce00078e02ff */
.L_x_248:
[----:B------:R-:W-:Y:S05]  /*61e0*/  BSYNC B1 ;  /* 0x0000000000017941 */ /* 0x000fea0003800000 */
.L_x_247:
        /* <DEDUP_REMOVED lines=12> */
.L_x_250:
[----:B------:R-:W-:Y:S05]  /*62b0*/  BSYNC B1 ;  /* 0x0000000000017941 */ /* 0x000fea0003800000 */
.L_x_249:
[----:B-1----:R-:W-:Y:S01]  /*62c0*/  @!P4 IMAD R11, R130, R23, R10 ;  /* 0x00000017820bc224 */ /* 0x002fe200078e020a */
[----:B------:R-:W-:Y:S04]  /*62d0*/  BSSY B1, `(.L_x_251) ;  /* 0x0000006000017945 */ /* 0x000fe80003800000 */
[----:B------:R1:W-:Y:S01]  /*62e0*/  @!P4 STG.E.U8 desc[UR38][R6.64+0xd0], R11 ;  /* 0x0000d00b0600c986 */ /* 0x0003e2000c101126 */
[----:B------:R-:W-:Y:S05]  /*62f0*/  @P3 BRA `(.L_x_252) ;  /* 0x00000000000c3947 */ /* 0x000fea0003800000 */
[----:B------:R-:W1:Y:S02]  /*6300*/  LDG.E.U8 R162, desc[UR38][R8.64+0xd1] ;  /* 0x0000d12608a27981 */ /* 0x000e64000c1e1100 */
[----:B-1----:R-:W-:-:S05]  /*6310*/  PRMT R11, R162, 0x8880, RZ ;  /* 0x00008880a20b7816 */ /* 0x002fca00000000ff */
[----:B------:R-:W-:-:S07]  /*6320*/  IMAD R10, R11, R22, RZ ;  /* 0x000000160b0a7224 */ /* 0x000fce00078e02ff */
.L_x_252:
[----:B------:R-:W-:Y:S05]  /*6330*/  BSYNC B1 ;  /* 0x0000000000017941 */ /* 0x000fea0003800000 */
.L_x_251:
[----:B------:R-:W-:Y:S01]  /*6340*/  @!P3 IMAD R131, R131, R23, R10 ;  /* 0x000000178383b224 */ /* 0x000fe200078e020a */
[----:B------:R-:W-:Y:S04]  /*6350*/  BSSY B1, `(.L_x_253) ;  /* 0x0000006000017945 */ /* 0x000fe80003800000 */
[----:B------:R0:W-:Y:S01]  /*6360*/  @!P3 STG.E.U8 desc[UR38][R6.64+0xd1], R131 ;  /* 0x0000d1830600b986 */ /* 0x0001e2000c101126 */
[----:B------:R-:W-:Y:S05]  /*6370*/  @P5 BRA `(.L_x_254) ;  /* 0x00000000000c5947 */ /* 0x000fea0003800000 */
[----:B------:R-:W1:Y:S02]  /*6380*/  LDG.E.U8 R162, desc[UR38][R2.64+0xd8] ;  /* 0x0000d82602a27981 */ /* 0x000e64000c1e1100 */
[----:B-1----:R-:W-:-:S05]  /*6390*/  PRMT R11, R162, 0x8880, RZ ;  /* 0x00008880a20b7816 */ /* 0x002fca00000000ff */
[----:B------:R-:W-:-:S07]  /*63a0*/  IMAD R10, R11, R22, RZ ;  /* 0x000000160b0a7224 */ /* 0x000fce00078e02ff */
.L_x_254:
[----:B------:R-:W-:Y:S05]  /*63b0*/  BSYNC B1 ;  /* 0x0000000000017941 */ /* 0x000fea0003800000 */
.L_x_253:
[----:B-1----:R-:W-:Y:S01]  /*63c0*/  @!P5 IMAD R11, R132, R23, R10 ;  /* 0x00000017840bd224 */ /* 0x002fe200078e020a */
[----:B------:R-:W-:Y:S04]  /*63d0*/  BSSY B1, `(.L_x_255) ;  /* 0x0000006000017945 */ /* 0x000fe80003800000 */
[----:B------:R1:W-:Y:S01]  /*63e0*/  @!P5 STG.E.U8 desc[UR38][R4.64+0xd8], R11 ;  /* 0x0000d80b0400d986 */ /* 0x0003e2000c101126 */
[----:B------:R-:W-:Y:S05]  /*63f0*/  @P6 BRA `(.L_x_256) ;  /* 0x00000000000c6947 */ /* 0x000fea0003800000 */
[----:B------:R-:W1:Y:S02]  /*6400*/  LDG.E.U8 R162, desc[UR38][R2.64+0xd9] ;  /* 0x0000d92602a27981 */ /* 0x000e64000c1e1100 */
[----:B-1----:R-:W-:-:S05]  /*6410*/  PRMT R11, R162, 0x8880, RZ ;  /* 0x00008880a20b7816 */ /* 0x002fca00000000ff */
[----:B------:R-:W-:-:S07]  /*6420*/  IMAD R10, R11, R22, RZ ;  /* 0x000000160b0a7224 */ /* 0x000fce00078e02ff */
.L_x_256:
[----:B------:R-:W-:Y:S05]  /*6430*/  BSYNC B1 ;  /* 0x0000000000017941 */ /* 0x000fea0003800000 */
.L_x_255:
[----:B------:R-:W-:Y:S01]  /*6440*/  @!P6 IMAD R133, R133, R23, R10 ;  /* 0x000000178585e224 */ /* 0x000fe200078e020a */
[----:B------:R-:W-:Y:S04]  /*6450*/  BSSY B1, `(.L_x_257) ;  /* 0x0000006000017945 */ /* 0x000fe80003800000 */
[----:B------:R0:W-:Y:S01]  /*6460*/  @!P6 STG.E.U8 desc[UR38][R4.64+0xd9], R133 ;  /* 0x0000d9850400e986 */ /* 0x0001e2000c101126 */
[----:B------:R-:W-:Y:S05]  /*6470*/  @P2 BRA `(.L_x_258) ;  /* 0x00000000000c2947 */ /* 0x000fea0003800000 */
[----:B------:R-:W1:Y:S02]  /*6480*/  LDG.E.U8 R162, desc[UR38][R8.64+0xd8] ;  /* 0x0000d82608a27981 */ /* 0x000e64000c1e1100 */
[----:B-1----:R-:W-:-:S05]  /*6490*/  PRMT R11, R162, 0x8880, RZ ;  /* 0x00008880a20b7816 */ /* 0x002fca00000000ff */
[----:B------:R-:W-:-:S07]  /*64a0*/  IMAD R10, R11, R22, RZ ;  /* 0x000000160b0a7224 */ /* 0x000fce00078e02ff */
.L_x_258:
[----:B------:R-:W-:Y:S05]  /*64b0*/  BSYNC B1 ;  /* 0x0000000000017941 */ /* 0x000fea0003800000 */
.L_x_257:
        /* <DEDUP_REMOVED lines=12> */
.L_x_260:
[----:B------:R-:W-:Y:S05]  /*6580*/  BSYNC B1 ;  /* 0x0000000000017941 */ /* 0x000fea0003800000 */
.L_x_259:
[----:B------:R-:W-:Y:S01]  /*6590*/  @!P4 IMAD R135, R135, R23, R10 ;  /* 0x000000178787c224 */ /* 0x000fe200078e020a */
[----:B------:R-:W-:Y:S04]  /*65a0*/  BSSY B1, `(.L_x_261) ;  /* 0x0000006000017945 */ /* 0x000fe80003800000 */
[----:B------:R0:W-:Y:S01]  /*65b0*/  @!P4 STG.E.U8 desc[UR38][R6.64+0xd9], R135 ;  /* 0x0000d9870600c986 */ /* 0x0001e2000c101126 */
[----:B------:R-:W-:Y:S05]  /*65c0*/  @P3 BRA `(.L_x_262) ;  /* 0x00000000000c3947 */ /* 0x000fea0003800000 */
[----:B------:R-:W1:Y:S02]  /*65d0*/  LDG.E.U8 R162, desc[UR38][R2.64+0xe0] ;  /* 0x0000e02602a27981 */ /* 0x000e64000c1e1100 */
[----:B-1----:R-:W-:-:S05]  /*65e0*/  PRMT R11, R162, 0x8880, RZ ;  /* 0x00008880a20b7816 */ /* 0x002fca00000000ff */
[----:B------:R-:W-:-:S07]  /*65f0*/  IMAD R10, R11, R22, RZ ;  /* 0x000000160b0a7224 */ /* 0x000fce00078e02ff */
.L_x_262:
[----:B------:R-:W-:Y:S05]  /*6600*/  BSYNC B1 ;  /* 0x0000000000017941 */ /* 0x000fea0003800000 */
.L_x_261:
[----:B-1----:R-:W-:Y:S01]  /*6610*/  @!P3 IMAD R11, R136, R23, R10 ;  /* 0x00000017880bb224 */ /* 0x002fe200078e020a */
[----:B------:R-:W-:Y:S04]  /*6620*/  BSSY B1, `(.L_x_263) ;  /* 0x0000006000017945 */ /* 0x000fe80003800000 */
[----:B------:R1:W-:Y:S01]  /*6630*/  @!P3 STG.E.U8 desc[UR38][R4.64+0xe0], R11 ;  /* 0x0000e00b0400b986 */ /* 0x0003e2000c101126 */
[----:B------:R-:W-:Y:S05]  /*6640*/  @P5 BRA `(.L_x_264) ;  /* 0x00000000000c5947 */ /* 0x000fea0003800000 */
[----:B------:R-:W1:Y:S02]  /*6650*/  LDG.E.U8 R162, desc[UR38][R2.64+0xe1] ;  /* 0x0000e12602a27981 */ /* 0x000e64000c1e1100 */
[----:B-1----:R-:W-:-:S05]  /*6660*/  PRMT R11, R162, 0x8880, RZ ;  /* 0x00008880a20b7816 */ /* 0x002fca00000000ff */
[----:B------:R-:W-:-:S07]  /*6670*/  IMAD R10, R11, R22, RZ ;  /* 0x000000160b0a7224 */ /* 0x000fce00078e02ff */
.L_x_264:
[----:B------:R-:W-:Y:S05]  /*6680*/  BSYNC B1 ;  /* 0x0000000000017941 */ /* 0x000fea0003800000 */
.L_x_263:
[----:B------:R-:W-:Y:S01]  /*6690*/  @!P5 IMAD R137, R137, R23, R10 ;  /* 0x000000178989d224 */ /* 0x000fe200078e020a */
[----:B------:R-:W-:Y:S04]  /*66a0*/  BSSY B1, `(.L_x_265) ;  /* 0x0000006000017945 */ /* 0x000fe80003800000 */
[----:B------:R0:W-:Y:S01]  /*66b0*/  @!P5 STG.E.U8 desc[UR38][R4.64+0xe1], R137 ;  /* 0x0000e1890400d986 */ /* 0x0001e2000c101126 */
[----:B------:R-:W-:Y:S05]  /*66c0*/  @P6 BRA `(.L_x_266) ;  /* 0x00000000000c6947 */ /* 0x000fea0003800000 */
[----:B------:R-:W1:Y:S02]  /*66d0*/  LDG.E.U8 R162, desc[UR38][R8.64+0xe0] ;  /* 0x0000e02608a27981 */ /* 0x000e64000c1e1100 */
[----:B-1----:R-:W-:-:S05]  /*66e0*/  PRMT R11, R162, 0x8880, RZ ;  /* 0x00008880a20b7816 */ /* 0x002fca00000000ff */
[----:B------:R-:W-:-:S07]  /*66f0*/  IMAD R10, R11, R22, RZ ;  /* 0x000000160b0a7224 */ /* 0x000fce00078e02ff */
.L_x_266:
[----:B------:R-:W-:Y:S05]  /*6700*/  BSYNC B1 ;  /* 0x0000000000017941 */ /* 0x000fea0003800000 */
.L_x_265:
[----:B-1----:R-:W-:Y:S01]  /*6710*/  @!P6 IMAD R11, R138, R23, R10 ;  /* 0x000000178a0be224 */ /* 0x002fe200078e020a */
[----:B------:R-:W-:Y:S04]  /*6720*/  BSSY B1, `(.L_x_267) ;  /* 0x0000006000017945 */ /* 0x000fe80003800000 */
[----:B------:R1:W-:Y:S01]  /*6730*/  @!P6 STG.E.U8 desc[UR38][R6.64+0xe0], R11 ;  /* 0x0000e00b0600e986 */ /* 0x0003e2000c101126 */
[----:B------:R-:W-:Y:S05]  /*6740*/  @P2 BRA `(.L_x_268) ;  /* 0x00000000000c2947 */ /* 0x000fea0003800000 */
[----:B------:R-:W1:Y:S02]  /*6750*/  LDG.E.U8 R162, desc[UR38][R8.64+0xe1] ;  /* 0x0000e12608a27981 */ /* 0x000e64000c1e1100 */
[----:B-1----:R-:W-:-:S05]  /*6760*/  PRMT R11, R162, 0x8880, RZ ;  /* 0x00008880a20b7816 */ /* 0x002fca00000000ff */
[----:B------:R-:W-:-:S07]  /*6770*/  IMAD R10, R11, R22, RZ ;  /* 0x000000160b0a7224 */ /* 0x000fce00078e02ff */
.L_x_268:
[----:B------:R-:W-:Y:S05]  /*6780*/  BSYNC B1 ;  /* 0x0000000000017941 */ /* 0x000fea0003800000 */
.L_x_267:
        /* <DEDUP_REMOVED lines=12> */
.L_x_270:
[----:B------:R-:W-:Y:S05]  /*6850*/  BSYNC B1 ;  /* 0x0000000000017941 */ /* 0x000fea0003800000 */
.L_x_269:
[----:B-1----:R-:W-:Y:S01]  /*6860*/  @!P5 IMAD R11, R140, R23, R10 ;  /* 0x000000178c0bd224 */ /* 0x002fe200078e020a */
[----:B------:R-:W-:Y:S04]  /*6870*/  BSSY B1, `(.L_x_271) ;  /* 0x0000006000017945 */ /* 0x000fe80003800000 */
[----:B------:R1:W-:Y:S01]  /*6880*/  @!P5 STG.E.U8 desc[UR38][R4.64+0xe8], R11 ;  /* 0x0000e80b0400d986 */ /* 0x0003e2000c101126 */
[----:B------:R-:W-:Y:S05]  /*6890*/  @P3 BRA `(.L_x_272) ;  /* 0x00000000000c3947 */ /* 0x000fea0003800000 */
[----:B------:R-:W1:Y:S02]  /*68a0*/  LDG.E.U8 R162, desc[UR38][R2.64+0xe9] ;  /* 0x0000e92602a27981 */ /* 0x000e64000c1e1100 */
[----:B-1----:R-:W-:-:S05]  /*68b0*/  PRMT R11, R162, 0x8880, RZ ;  /* 0x00008880a20b7816 */ /* 0x002fca00000000ff */
[----:B------:R-:W-:-:S07]  /*68c0*/  IMAD R10, R11, R22, RZ ;  /* 0x000000160b0a7224 */ /* 0x000fce00078e02ff */
.L_x_272:
[----:B------:R-:W-:Y:S05]  /*68d0*/  BSYNC B1 ;  /* 0x0000000000017941 */ /* 0x000fea0003800000 */
.L_x_271:
[----:B------:R-:W-:Y:S01]  /*68e0*/  @!P3 IMAD R141, R141, R23, R10 ;  /* 0x000000178d8db224 */ /* 0x000fe200078e020a */
[----:B------:R-:W-:Y:S04]  /*68f0*/  BSSY B1, `(.L_x_273) ;  /* 0x0000006000017945 */ /* 0x000fe80003800000 */
[----:B------:R0:W-:Y:S01]  /*6900*/  @!P3 STG.E.U8 desc[UR38][R4.64+0xe9], R141 ;  /* 0x0000e98d0400b986 */ /* 0x0001e2000c101126 */
[----:B------:R-:W-:Y:S05]  /*6910*/  @P2 BRA `(.L_x_274) ;  /* 0x00000000000c2947 */ /* 0x000fea0003800000 */
[----:B------:R-:W1:Y:S02]  /*6920*/  LDG.E.U8 R162, desc[UR38][R8.64+0xe8] ;  /* 0x0000e82608a27981 */ /* 0x000e64000c1e1100 */
[----:B-1----:R-:W-:-:S05]  /*6930*/  PRMT R11, R162, 0x8880, RZ ;  /* 0x00008880a20b7816 */ /* 0x002fca00000000ff */
[----:B------:R-:W-:-:S07]  /*6940*/  IMAD R10, R11, R22, RZ ;  /* 0x000000160b0a7224 */ /* 0x000fce00078e02ff */
.L_x_274:
[----:B------:R-:W-:Y:S05]  /*6950*/  BSYNC B1 ;  /* 0x0000000000017941 */ /* 0x000fea0003800000 */
.L_x_273:
[----:B-1----:R-:W-:Y:S01]  /*6960*/  @!P2 IMAD R11, R142, R23, R10 ;  /* 0x000000178e0ba224 */ /* 0x002fe200078e020a */
[----:B------:R-:W-:Y:S04]  /*6970*/  BSSY B1, `(.L_x_275) ;  /* 0x0000006000017945 */ /* 0x000fe80003800000 */
[----:B------:R1:W-:Y:S01]  /*6980*/  @!P2 STG.E.U8 desc[UR38][R6.64+0xe8], R11 ;  /* 0x0000e80b0600a986 */ /* 0x0003e2000c101126 */
[----:B------:R-:W-:Y:S05]  /*6990*/  @P6 BRA `(.L_x_276) ;  /* 0x00000000000c6947 */ /* 0x000fea0003800000 */
[----:B------:R-:W1:Y:S02]  /*69a0*/  LDG.E.U8 R162, desc[UR38][R8.64+0xe9] ;  /* 0x0000e92608a27981 */ /* 0x000e64000c1e1100 */
[----:B-1----:R-:W-:-:S05]  /*69b0*/  PRMT R11, R162, 0x8880, RZ ;  /* 0x00008880a20b7816 */ /* 0x002fca00000000ff */
[----:B------:R-:W-:-:S07]  /*69c0*/  IMAD R10, R11, R22, RZ ;  /* 0x000000160b0a7224 */ /* 0x000fce00078e02ff */
.L_x_276:
[----:B------:R-:W-:Y:S05]  /*69d0*/  BSYNC B1 ;  /* 0x0000000000017941 */ /* 0x000fea0003800000 */
.L_x_275:
[----:B------:R-:W-:Y:S01]  /*69e0*/  @!P6 IMAD R143, R143, R23, R10 ;  /* 0x000000178f8fe224 */ /* 0x000fe200078e020a */
[----:B------:R-:W-:Y:S04]  /*69f0*/  BSSY B1, `(.L_x_277) ;  /* 0x0000006000017945 */ /* 0x000fe80003800000 */
[----:B------:R0:W-:Y:S01]  /*6a00*/  @!P6 STG.E.U8 desc[UR38][R6.64+0xe9], R143 ;  /* 0x0000e98f0600e986 */ /* 0x0001e2000c101126 */
[----:B------:R-:W-:Y:S05]  /*6a10*/  @P4 BRA `(.L_x_278) ;  /* 0x00000000000c4947 */ /* 0x000fea0003800000 */
[----:B------:R-:W1:Y:S02]  /*6a20*/  LDG.E.U8 R162, desc[UR38][R2.64+0xf0] ;  /* 0x0000f02602a27981 */ /* 0x000e64000c1e1100 */
[----:B-1----:R-:W-:-:S05]  /*6a30*/  PRMT R11, R162, 0x8880, RZ ;  /* 0x00008880a20b7816 */ /* 0x002fca00000000ff */
[----:B------:R-:W-:-:S07]  /*6a40*/  IMAD R10, R11, R22, RZ ;  /* 0x000000160b0a7224 */ /* 0x000fce00078e02ff */
.L_x_278:
[----:B------:R-:W-:Y:S05]  /*6a50*/  BSYNC B1 ;  /* 0x0000000000017941 */ /* 0x000fea0003800000 */
.L_x_277:
[----:B------:R-:W-:Y:S01]  /*6a60*/  ISETP.LT.OR P3, PT, R0, 0xf2, !P1 ;  /* 0x000000f20000780c */ /* 0x000fe20004f61670 */
[----:B-1----:R-:W-:Y:S01]  /*6a70*/  @!P4 IMAD R11, R144, R23, R10 ;  /* 0x00000017900bc224 */ /* 0x002fe200078e020a */
[----:B------:R-:W-:Y:S01]  /*6a80*/  BSSY B1, `(.L_x_279) ;  /* 0x000000b000017945 */ /* 0x000fe20003800000 */
[C---:B------:R-:W-:Y:S02]  /*6a90*/  ISETP.LT.OR P2, PT, R0.reuse, 0xf1, !P0 ;  /* 0x000000f10000780c */ /* 0x040fe40004741670 */
[C---:B------:R-:W-:Y:S01]  /*6aa0*/  ISETP.LT.OR P5, PT, R0.reuse, 0xf2, !P0 ;  /* 0x000000f20000780c */ /* 0x040fe200047a1670 */
[----:B------:R1:W-:Y:S01]  /*6ab0*/  @!P4 STG.E.U8 desc[UR38][R4.64+0xf0], R11 ;  /* 0x0000f00b0400c986 */ /* 0x0003e2000c101126 */
[C---:B------:R-:W-:Y:S02]  /*6ac0*/  ISETP.LT.OR P4, PT, R0.reuse, 0xf9, !P1 ;  /* 0x000000f90000780c */ /* 0x040fe40004f81670 */
[C---:B------:R-:W-:Y:S02]  /*6ad0*/  ISETP.LT.OR P1, PT, R0.reuse, 0xfa, !P1 ;  /* 0x000000fa0000780c */ /* 0x040fe40004f21670 */
[----:B------:R-:W-:-:S02]  /*6ae0*/  ISETP.LT.OR P6, PT, R0, 0xf9, !P0 ;  /* 0x000000f90000780c */ /* 0x000fc400047c1670 */
[----:B------:R-:W-:Y:S11]  /*6af0*/  @P3 BRA `(.L_x_280) ;  /* 0x00000000000c3947 */ /* 0x000ff60003800000 */
[----:B------:R-:W1:Y:S02]  /*6b00*/  LDG.E.U8 R162, desc[UR38][R2.64+0xf1] ;  /* 0x0000f12602a27981 */ /* 0x000e64000c1e1100 */
[----:B-1----:R-:W-:-:S05]  /*6b10*/  PRMT R11, R162, 0x8880, RZ ;  /* 0x00008880a20b7816 */ /* 0x002fca00000000ff */
[----:B------:R-:W-:-:S07]  /*6b20*/  IMAD R10, R11, R22, RZ ;  /* 0x000000160b0a7224 */ /* 0x000fce00078e02ff */
.L_x_280:
[----:B------:R-:W-:Y:S05]  /*6b30*/  BSYNC B1 ;  /* 0x0000000000017941 */ /* 0x000fea0003800000 */
.L_x_279:
[----:B------:R-:W-:Y:S01]  /*6b40*/  @!P3 IMAD R145, R145, R23, R10 ;  /* 0x000000179191b224 */ /* 0x000fe200078e020a */
[----:B------:R-:W-:Y:S04]  /*6b50*/  BSSY B1, `(.L_x_281) ;  /* 0x0000006000017945 */ /* 0x000fe80003800000 */
[----:B------:R0:W-:Y:S01]  /*6b60*/  @!P3 STG.E.U8 desc[UR38][R4.64+0xf1], R145 ;  /* 0x0000f1910400b986 */ /* 0x0001e2000c101126 */
[----:B------:R-:W-:Y:S05]  /*6b70*/  @P2 BRA `(.L_x_282) ;  /* 0x00000000000c2947 */ /* 0x000fea0003800000 */
[----:B------:R-:W1:Y:S02]  /*6b80*/  LDG.E.U8 R162, desc[UR38][R8.64+0xf0] ;  /* 0x0000f02608a27981 */ /* 0x000e64000c1e1100 */
[----:B-1----:R-:W-:-:S05]  /*6b90*/  PRMT R11, R162, 0x8880, RZ ;  /* 0x00008880a20b7816 */ /* 0x002fca00000000ff */
[----:B------:R-:W-:-:S07]  /*6ba0*/  IMAD R10, R11, R22, RZ ;  /* 0x000000160b0a7224 */ /* 0x000fce00078e02ff */
.L_x_282:
[----:B------:R-:W-:Y:S05]  /*6bb0*/  BSYNC B1 ;  /* 0x0000000000017941 */ /* 0x000fea0003800000 */
.L_x_281:
[----:B-1----:R-:W-:Y:S01]  /*6bc0*/  @!P2 IMAD R11, R146, R23, R10 ;  /* 0x00000017920ba224 */ /* 0x002fe200078e020a */
[----:B------:R-:W-:Y:S04]  /*6bd0*/  BSSY B1, `(.L_x_283) ;  /* 0x0000006000017945 */ /* 0x000fe80003800000 */
[----:B------:R1:W-:Y:S01]  /*6be0*/  @!P2 STG.E.U8 desc[UR38][R6.64+0xf0], R11 ;  /* 0x0000f00b0600a986 */ /* 0x0003e2000c101126 */
[----:B------:R-:W-:Y:S05]  /*6bf0*/  @P5 BRA `(.L_x_284) ;  /* 0x00000000000c5947 */ /* 0x000fea0003800000 */
[----:B------:R-:W1:Y:S02]  /*6c00*/  LDG.E.U8 R162, desc[UR38][R8.64+0xf1] ;  /* 0x0000f12608a27981 */ /* 0x000e64000c1e1100 */
[----:B-1----:R-:W-:-:S05]  /*6c10*/  PRMT R11, R162, 0x8880, RZ ;  /* 0x00008880a20b7816 */ /* 0x002fca00000000ff */
[----:B------:R-:W-:-:S07]  /*6c20*/  IMAD R10, R11, R22, RZ ;  /* 0x000000160b0a7224 */ /* 0x000fce00078e02ff */
.L_x_284:
[----:B------:R-:W-:Y:S05]  /*6c30*/  BSYNC B1 ;  /* 0x0000000000017941 */ /* 0x000fea0003800000 */
.L_x_283:
[----:B------:R-:W-:Y:S01]  /*6c40*/  @!P5 IMAD R147, R147, R23, R10 ;  /* 0x000000179393d224 */ /* 0x000fe200078e020a */
[----:B------:R-:W-:Y:S04]  /*6c50*/  BSSY B1, `(.L_x_285) ;  /* 0x0000006000017945 */ /* 0x000fe80003800000 */
[----:B------:R0:W-:Y:S01]  /*6c60*/  @!P5 STG.E.U8 desc[UR38][R6.64+0xf1], R147 ;  /* 0x0000f1930600d986 */ /* 0x0001e2000c101126 */
[----:B------:R-:W-:Y:S05]  /*6c70*/  @P4 BRA `(.L_x_286) ;  /* 0x00000000000c4947 */ /* 0x000fea0003800000 */
[----:B------:R-:W1:Y:S02]  /*6c80*/  LDG.E.U8 R162, desc[UR38][R2.64+0xf8] ;  /* 0x0000f82602a27981 */ /* 0x000e64000c1e1100 */
[----:B-1----:R-:W-:-:S05]  /*6c90*/  PRMT R11, R162, 0x8880, RZ ;  /* 0x00008880a20b7816 */ /* 0x002fca00000000ff */
[----:B------:R-:W-:-:S07]  /*6ca0*/  IMAD R10, R11, R22, RZ ;  /* 0x000000160b0a7224 */ /* 0x000fce00078e02ff */
.L_x_286:
[----:B------:R-:W-:Y:S05]  /*6cb0*/  BSYNC B1 ;  /* 0x0000000000017941 */ /* 0x000fea0003800000 */
.L_x_285:
[----:B-1----:R-:W-:Y:S01]  /*6cc0*/  @!P4 IMAD R11, R148, R23, R10 ;  /* 0x00000017940bc224 */ /* 0x002fe200078e020a */
[----:B------:R-:W-:Y:S04]  /*6cd0*/  BSSY B1, `(.L_x_287) ;  /* 0x0000006000017945 */ /* 0x000fe80003800000 */
[----:B------:R1:W-:Y:S01]  /*6ce0*/  @!P4 STG.E.U8 desc[UR38][R4.64+0xf8], R11 ;  /* 0x0000f80b0400c986 */ /* 0x0003e2000c101126 */
[----:B------:R-:W-:Y:S05]  /*6cf0*/  @P1 BRA `(.L_x_288) ;  /* 0x00000000000c1947 */ /* 0x000fea0003800000 */
[----:B------:R-:W1:Y:S02]  /*6d00*/  LDG.E.U8 R162, desc[UR38][R2.64+0xf9] ;  /* 0x0000f92602a27981 */ /* 0x000e64000c1e1100 */
[----:B-1----:R-:W-:-:S05]  /*6d10*/  PRMT R11, R162, 0x8880, RZ ;  /* 0x00008880a20b7816 */ /* 0x002fca00000000ff */
[----:B------:R-:W-:-:S07]  /*6d20*/  IMAD R10, R11, R22, RZ ;  /* 0x000000160b0a7224 */ /* 0x000fce00078e02ff */
.L_x_288:
[----:B------:R-:W-:Y:S05]  /*6d30*/  BSYNC B1 ;  /* 0x0000000000017941 */ /* 0x000fea0003800000 */
.L_x_287:
[----:B------:R-:W-:Y:S01]  /*6d40*/  @!P1 IMAD R149, R149, R23, R10 ;  /* 0x0000001795959224 */ /* 0x000fe200078e020a */
[----:B------:R-:W-:Y:S04]  /*6d50*/  BSSY B1, `(.L_x_289) ;  /* 0x0000006000017945 */ /* 0x000fe80003800000 */
[----:B------:R0:W-:Y:S01]  /*6d60*/  @!P1 STG.E.U8 desc[UR38][R4.64+0xf9], R149 ;  /* 0x0000f99504009986 */ /* 0x0001e2000c101126 */
[----:B------:R-:W-:Y:S05]  /*6d70*/  @P6 BRA `(.L_x_290) ;  /* 0x00000000000c6947 */ /* 0x000fea0003800000 */
[----:B------:R-:W0:Y:S02]  /*6d80*/  LDG.E.U8 R162, desc[UR38][R8.64+0xf8] ;  /* 0x0000f82608a27981 */ /* 0x000e24000c1e1100 */
[----:B0-----:R-:W-:-:S05]  /*6d90*/  PRMT R3, R162, 0x8880, RZ ;  /* 0x00008880a2037816 */ /* 0x001fca00000000ff */
[----:B------:R-:W-:-:S07]  /*6da0*/  IMAD R10, R3, R22, RZ ;  /* 0x00000016030a7224 */ /* 0x000fce00078e02ff */
.L_x_290:
[----:B------:R-:W-:Y:S05]  /*6db0*/  BSYNC B1 ;  /* 0x0000000000017941 */ /* 0x000fea0003800000 */
.L_x_289:
[----:B0-----:R-:W-:Y:S01]  /*6dc0*/  @!P6 IMAD R3, R150, R23, R10 ;  /* 0x000000179603e224 */ /* 0x001fe200078e020a */
[----:B------:R-:W-:Y:S01]  /*6dd0*/  ISETP.LT.OR P0, PT, R0, 0xfa, !P0 ;  /* 0x000000fa0000780c */ /* 0x000fe20004701670 */
[----:B------:R-:W-:Y:S03]  /*6de0*/  BSSY B1, `(.L_x_291) ;  /* 0x0000006000017945 */ /* 0x000fe60003800000 */
[----:B------:R0:W-:Y:S09]  /*6df0*/  @!P6 STG.E.U8 desc[UR38][R6.64+0xf8], R3 ;  /* 0x0000f8030600e986 */ /* 0x0001f2000c101126 */
[----:B------:R-:W-:Y:S05]  /*6e00*/  @P0 BRA `(.L_x_292) ;  /* 0x00000000000c0947 */ /* 0x000fea0003800000 */
[----:B------:R-:W0:Y:S02]  /*6e10*/  LDG.E.U8 R162, desc[UR38][R8.64+0xf9] ;  /* 0x0000f92608a27981 */ /* 0x000e24000c1e1100 */
[----:B0-----:R-:W-:-:S05]  /*6e20*/  PRMT R3, R162, 0x8880, RZ ;  /* 0x00008880a2037816 */ /* 0x001fca00000000ff */
[----:B------:R-:W-:-:S07]  /*6e30*/  IMAD R10, R3, R22, RZ ;  /* 0x00000016030a7224 */ /* 0x000fce00078e02ff */
.L_x_292:
[----:B------:R-:W-:Y:S05]  /*6e40*/  BSYNC B1 ;  /* 0x0000000000017941 */ /* 0x000fea0003800000 */
.L_x_291:
[----:B------:R-:W-:Y:S01]  /*6e50*/  IMAD R151, R151, R23, R10 ;  /* 0x0000001797977224 */ /* 0x000fe200078e020a */
[----:B------:R-:W-:Y:S06]  /*6e60*/  @P0 BRA `(.L_x_293) ;  /* 0x0000001800100947 */ /* 0x000fec0003800000 */
[----:B------:R0:W-:Y:S01]  /*6e70*/  STG.E.U8 desc[UR38][R6.64+0xf9], R151 ;  /* 0x0000f99706007986 */ /* 0x0001e2000c101126 */
[----:B------:R-:W-:Y:S05]  /*6e80*/  BRA `(.L_x_293) ;  /* 0x0000001800087947 */ /* 0x000fea0003800000 */
.L_x_36:
[C---:B------:R-:W-:Y:S02]  /*6e90*/  ISETP.GE.AND P1, PT, R165.reuse, 0x1, PT ;  /* 0x00000001a500780c */ /* 0x040fe40003f26270 */
[----:B------:R-:W-:Y:S02]  /*6ea0*/  ISETP.GE.AND P0, PT, R165, 0x9, PT ;  /* 0x00000009a500780c */ /* 0x000fe40003f06270 */
[C---:B------:R-:W-:Y:S02]  /*6eb0*/  ISETP.LT.OR P3, PT, R0.reuse, 0x1, !P1 ;  /* 0x000000010000780c */ /* 0x040fe40004f61670 */
[C---:B------:R-:W-:Y:S02]  /*6ec0*/  ISETP.LT.OR P2, PT, R0.reuse, 0x2, !P1 ;  /* 0x000000020000780c */ /* 0x040fe40004f41670 */
[C---:B------:R-:W-:Y:S02]  /*6ed0*/  ISETP.LT.OR P6, PT, R0.reuse, 0x1, !P0 ;  /* 0x000000010000780c */ /* 0x040fe400047c1670 */
[----:B------:R-:W-:-:S02]  /*6ee0*/  ISETP.LT.OR P4, PT, R0, 0x2, !P0 ;  /* 0x000000020000780c */ /* 0x000fc40004781670 */
[----:B------:R-:W-:-:S05]  /*6ef0*/  ISETP.LT.OR P5, PT, R0, 0xa, !P1 ;  /* 0x0000000a0000780c */ /* 0x000fca0004fa1670 */
[-C--:B------:R-:W-:Y:S02]  /*6f00*/  @!P3 IMAD R3, R24, R23.reuse, RZ ;  /* 0x000000171803b224 */ /* 0x080fe400078e02ff */
[-C--:B------:R-:W-:Y:S02]  /*6f10*/  @!P2 IMAD R25, R25, R23.reuse, RZ ;  /* 0x000000171919a224 */ /* 0x080fe400078e02ff */
[-C--:B------:R-:W-:Y:S01]  /*6f20*/  @!P6 IMAD R9, R26, R23.reuse, RZ ;  /* 0x000000171a09e224 */ /* 0x080fe200078e02ff */
[----:B------:R0:W-:Y:S01]  /*6f30*/  @!P3 STG.E.U8 desc[UR38][R4.64], R3 ;  /* 0x000000030400b986 */ /* 0x0001e2000c101126 */
[C---:B------:R-:W-:Y:S01]  /*6f40*/  ISETP.LT.OR P3, PT, R0.reuse, 0x9, !P1 ;  /* 0x000000090000780c */ /* 0x040fe20004f61670 */
[-C--:B------:R-:W-:Y:S02]  /*6f50*/  @!P4 IMAD R27, R27, R23.reuse, RZ ;  /* 0x000000171b1bc224 */ /* 0x080fe400078e02ff */
[----:B------:R-:W-:Y:S01]  /*6f60*/  @!P5 IMAD R29, R29, R23, RZ ;  /* 0x000000171d1dd224 */ /* 0x000fe200078e02ff */
[----:B------:R-:W-:Y:S01]  /*6f70*/  @!P2 STG.E.U8 desc[UR38][R4.64+0x1], R25 ;  /* 0x000001190400a986 */ /* 0x000fe2000c101126 */
[----:B------:R-:W-:-:S03]  /*6f80*/  ISETP.LT.OR P2, PT, R0, 0x9, !P0 ;  /* 0x000000090000780c */ /* 0x000fc60004741670 */
[----:B------:R1:W-:Y:S01]  /*6f90*/  @!P6 STG.E.U8 desc[UR38][R6.64], R9 ;  /* 0x000000090600e986 */ /* 0x0003e2000c101126 */
[----:B------:R-:W-:-:S03]  /*6fa0*/  ISETP.LT.OR P6, PT, R0, 0xa, !P0 ;  /* 0x0000000a0000780c */ /* 0x000fc600047c1670 */
[----:B------:R-:W-:Y:S01]  /*6fb0*/  @!P4 STG.E.U8 desc[UR38][R6.64+0x1], R27 ;  /* 0x0000011b0600c986 */ /* 0x000fe2000c101126 */
[----:B0-----:R-:W-:Y:S01]  /*6fc0*/  @!P3 IMAD R3, R28, R23, RZ ;  /* 0x000000171c03b224 */ /* 0x001fe200078e02ff */
[C---:B------:R-:W-:Y:S02]  /*6fd0*/  ISETP.LT.OR P4, PT, R0.reuse, 0x11, !P1 ;  /* 0x000000110000780c */ /* 0x040fe40004f81670 */
[----:B------:R-:W-:Y:S01]  /*6fe0*/  @!P5 STG.E.U8 desc[UR38][R4.64+0x9], R29 ;  /* 0x0000091d0400d986 */ /* 0x000fe2000c101126 */
[----:B------:R-:W-:-:S03]  /*6ff0*/  ISETP.LT.OR P5, PT, R0, 0x11, !P0 ;  /* 0x000000110000780c */ /* 0x000fc600047a1670 */
[----:B------:R0:W-:Y:S01]  /*7000*/  @!P3 STG.E.U8 desc[UR38][R4.64+0x8], R3 ;  /* 0x000008030400b986 */ /* 0x0001e2000c101126 */
[----:B------:R-:W-:Y:S01]  /*7010*/  ISETP.LT.OR P3, PT, R0, 0x12, !P1 ;  /* 0x000000120000780c */ /* 0x000fe20004f61670 */
[-C--:B-1----:R-:W-:Y:S02]  /*7020*/  @!P2 IMAD R9, R30, R23.reuse, RZ ;  /* 0x000000171e09a224 */ /* 0x082fe400078e02ff */
[----:B------:R-:W-:-:S03]  /*7030*/  @!P6 IMAD R31, R31, R23, RZ ;  /* 0x000000171f1fe224 */ /* 0x000fc600078e02ff */
[-C--:B------:R-:W-:Y:S01]  /*7040*/  @!P4 IMAD R11, R32, R23.reuse, RZ ;  /* 0x00000017200bc224 */ /* 0x080fe200078e02ff */
[----:B------:R1:W-:Y:S01]  /*7050*/  @!P2 STG.E.U8 desc[UR38][R6.64+0x8], R9 ;  /* 0x000008090600a986 */ /* 0x0003e2000c101126 */
[----:B------:R-:W-:Y:S01]  /*7060*/  ISETP.LT.OR P2, PT, R0, 0x12, !P0 ;  /* 0x000000120000780c */ /* 0x000fe20004741670 */
[-C--:B0-----:R-:W-:Y:S02]  /*7070*/  @!P5 IMAD R3, R34, R23.reuse, RZ ;  /* 0x000000172203d224 */ /* 0x081fe400078e02ff */
[----:B------:R-:W-:Y:S02]  /*7080*/  @!P6 STG.E.U8 desc[UR38][R6.64+0x9], R31 ;  /* 0x0000091f0600e986 */ /* 0x000fe4000c101126 */
[----:B------:R-:W-:Y:S01]  /*7090*/  @!P3 IMAD R33, R33, R23, RZ ;  /* 0x000000172121b224 */ /* 0x000fe200078e02ff */
[C---:B------:R-:W-:Y:S01]  /*70a0*/  ISETP.LT.OR P6, PT, R0.reuse, 0x19, !P1 ;  /* 0x000000190000780c */ /* 0x040fe20004fc1670 */
[----:B------:R-:W-:Y:S01]  /*70b0*/  @!P4 STG.E.U8 desc[UR38][R4.64+0x10], R11 ;  /* 0x0000100b0400c986 */ /* 0x000fe2000c101126 */
[----:B------:R-:W-:-:S03]  /*70c0*/  ISETP.LT.OR P4, PT, R0, 0x1a, !P1 ;  /* 0x0000001a0000780c */ /* 0x000fc60004f81670 */
[----:B------:R-:W-:Y:S01]  /*70d0*/  @!P3 STG.E.U8 desc[UR38][R4.64+0x11], R33 ;  /* 0x000011210400b986 */ /* 0x000fe2000c101126 */
[C---:B------:R-:W-:Y:S01]  /*70e0*/  ISETP.LT.OR P3, PT, R0.reuse, 0x19, !P0 ;  /* 0x000000190000780c */ /* 0x040fe20004761670 */
[----:B------:R-:W-:Y:S02]  /*70f0*/  @!P2 IMAD R35, R35, R23, RZ ;  /* 0x000000172323a224 */ /* 0x000fe400078e02ff */
[----:B------:R0:W-:Y:S01]  /*7100*/  @!P5 STG.E.U8 desc[UR38][R6.64+0x10], R3 ;  /* 0x000010030600d986 */ /* 0x0001e2000c101126 */
[----:B------:R-:W-:-:S03]  /*7110*/  ISETP.LT.OR P5, PT, R0, 0x1a, !P0 ;  /* 0x0000001a0000780c */ /* 0x000fc600047a1670 */
[-C--:B-1----:R-:W-:Y:S01]  /*7120*/  @!P6 IMAD R9, R36, R23.reuse, RZ ;  /* 0x000000172409e224 */ /* 0x082fe200078e02ff */
[----:B------:R-:W-:Y:S01]  /*7130*/  @!P2 STG.E.U8 desc[UR38][R6.64+0x11], R35 ;  /* 0x000011230600a986 */ /* 0x000fe2000c101126 */
[C---:B------:R-:W-:Y:S01]  /*7140*/  ISETP.LT.OR P2, PT, R0.reuse, 0x21, !P1 ;  /* 0x000000210000780c */ /* 0x040fe20004f41670 */
[-C--:B------:R-:W-:Y:S02]  /*7150*/  @!P4 IMAD R37, R37, R23.reuse, RZ ;  /* 0x000000172525c224 */ /* 0x080fe400078e02ff */
[----:B------:R1:W-:Y:S01]  /*7160*/  @!P6 STG.E.U8 desc[UR38][R4.64+0x18], R9 ;  /* 0x000018090400e986 */ /* 0x0003e2000c101126 */
[----:B------:R-:W-:Y:S01]  /*7170*/  ISETP.LT.OR P6, PT, R0, 0x22, !P1 ;  /* 0x000000220000780c */ /* 0x000fe20004fc1670 */
[-C--:B0-----:R-:W-:Y:S02]  /*7180*/  @!P3 IMAD R3, R38, R23.reuse, RZ ;  /* 0x000000172603b224 */ /* 0x081fe400078e02ff */
[----:B------:R-:W-:Y:S01]  /*7190*/  @!P4 STG.E.U8 desc[UR38][R4.64+0x19], R37 ;  /* 0x000019250400c986 */ /* 0x000fe2000c101126 */
[----:B------:R-:W-:Y:S01]  /*71a0*/  @!P5 IMAD R39, R39, R23, RZ ;  /* 0x000000172727d224 */ /* 0x000fe200078e02ff */
[----:B------:R-:W-:-:S02]  /*71b0*/  ISETP.LT.OR P4, PT, R0, 0x21, !P0 ;  /* 0x000000210000780c */ /* 0x000fc40004781670 */
[----:B------:R0:W-:Y:S01]  /*71c0*/  @!P3 STG.E.U8 desc[UR38][R6.64+0x18], R3 ;  /* 0x000018030600b986 */ /* 0x0001e2000c101126 */
[----:B------:R-:W-:Y:S01]  /*71d0*/  ISETP.LT.OR P3, PT, R0, 0x22, !P0 ;  /* 0x000000220000780c */ /* 0x000fe20004761670 */
[-C--:B-1----:R-:W-:Y:S02]  /*71e0*/  @!P2 IMAD R9, R40, R23.reuse, RZ ;  /* 0x000000172809a224 */ /* 0x082fe400078e02ff */
[----:B------:R-:W-:Y:S01]  /*71f0*/  @!P5 STG.E.U8 desc[UR38][R6.64+0x19], R39 ;  /* 0x000019270600d986 */ /* 0x000fe2000c101126 */
[C---:B------:R-:W-:Y:S01]  /*7200*/  ISETP.LT.OR P5, PT, R0.reuse, 0x29, !P1 ;  /* 0x000000290000780c */ /* 0x040fe20004fa1670 */
[-C--:B------:R-:W-:Y:S02]  /*7210*/  @!P6 IMAD R41, R41, R23.reuse, RZ ;  /* 0x000000172929e224 */ /* 0x080fe400078e02ff */
[----:B------:R1:W-:Y:S01]  /*7220*/  @!P2 STG.E.U8 desc[UR38][R4.64+0x20], R9 ;  /* 0x000020090400a986 */ /* 0x0003e2000c101126 */
[----:B------:R-:W-:Y:S02]  /*7230*/  ISETP.LT.OR P2, PT, R0, 0x2a, !P1 ;  /* 0x0000002a0000780c */ /* 0x000fe40004f41670 */
[-C--:B------:R-:W-:Y:S01]  /*7240*/  @!P4 IMAD R11, R42, R23.reuse, RZ ;  /* 0x000000172a0bc224 */ /* 0x080fe200078e02ff */
[----:B------:R-:W-:Y:S01]  /*7250*/  @!P6 STG.E.U8 desc[UR38][R4.64+0x21], R41 ;  /* 0x000021290400e986 */ /* 0x000fe2000c101126 */
[----:B------:R-:W-:Y:S01]  /*7260*/  ISETP.LT.OR P6, PT, R0, 0x29, !P0 ;  /* 0x000000290000780c */ /* 0x000fe200047c1670 */
[----:B------:R-:W-:-:S02]  /*7270*/  @!P3 IMAD R43, R43, R23, RZ ;  /* 0x000000172b2bb224 */ /* 0x000fc400078e02ff */
[----:B------:R-:W-:Y:S01]  /*7280*/  @!P4 STG.E.U8 desc[UR38][R6.64+0x20], R11 ;  /* 0x0000200b0600c986 */ /* 0x000fe2000c101126 */
[----:B------:R-:W-:Y:S01]  /*7290*/  ISETP.LT.OR P4, PT, R0, 0x2a, !P0 ;  /* 0x0000002a0000780c */ /* 0x000fe20004781670 */
[-C--:B0-----:R-:W-:Y:S02]  /*72a0*/  @!P5 IMAD R3, R44, R23.reuse, RZ ;  /* 0x000000172c03d224 */ /* 0x081fe400078e02ff */
[----:B------:R-:W-:Y:S01]  /*72b0*/  @!P3 STG.E.U8 desc[UR38][R6.64+0x21], R43 ;  /* 0x0000212b0600b986 */ /* 0x000fe2000c101126 */
[C---:B------:R-:W-:Y:S01]  /*72c0*/  ISETP.LT.OR P3, PT, R0.reuse, 0x31, !P1 ;  /* 0x000000310000780c */ /* 0x040fe20004f61670 */
[-C--:B------:R-:W-:Y:S02]  /*72d0*/  @!P2 IMAD R45, R45, R23.reuse, RZ ;  /* 0x000000172d2da224 */ /* 0x080fe400078e02ff */
[----:B------:R0:W-:Y:S01]  /*72e0*/  @!P5 STG.E.U8 desc[UR38][R4.64+0x28], R3 ;  /* 0x000028030400d986 */ /* 0x0001e2000c101126 */
[----:B------:R-:W-:Y:S01]  /*72f0*/  ISETP.LT.OR P5, PT, R0, 0x32, !P1 ;  /* 0x000000320000780c */ /* 0x000fe20004fa1670 */
[----:B-1----:R-:W-:-:S02]  /*7300*/  @!P6 IMAD R9, R46, R23, RZ ;  /* 0x000000172e09e224 */ /* 0x002fc400078e02ff */
[----:B------:R-:W-:Y:S01]  /*7310*/  @!P2 STG.E.U8 desc[UR38][R4.64+0x29], R45 ;  /* 0x0000292d0400a986 */ /* 0x000fe2000c101126 */
[C---:B------:R-:W-:Y:S01]  /*7320*/  ISETP.LT.OR P2, PT, R0.reuse, 0x31, !P0 ;  /* 0x000000310000780c */ /* 0x040fe20004741670 */
[-C--:B------:R-:W-:Y:S02]  /*7330*/  @!P4 IMAD R47, R47, R23.reuse, RZ ;  /* 0x000000172f2fc224 */ /* 0x080fe400078e02ff */
[----:B------:R1:W-:Y:S01]  /*7340*/  @!P6 STG.E.U8 desc[UR38][R6.64+0x28], R9 ;  /* 0x000028090600e986 */ /* 0x0003e2000c101126 */
[----:B------:R-:W-:Y:S01]  /*7350*/  ISETP.LT.OR P6, PT, R0, 0x32, !P0 ;  /* 0x000000320000780c */ /* 0x000fe200047c1670 */
[-C--:B0-----:R-:W-:Y:S02]  /*7360*/  @!P3 IMAD R3, R48, R23.reuse, RZ ;  /* 0x000000173003b224 */ /* 0x081fe400078e02ff */
[----:B------:R-:W-:Y:S02]  /*7370*/  @!P4 STG.E.U8 desc[UR38][R6.64+0x29], R47 ;  /* 0x0000292f0600c986 */ /* 0x000fe4000c101126 */
[-C--:B------:R-:W-:Y:S01]  /*7380*/  @!P5 IMAD R49, R49, R23.reuse, RZ ;  /* 0x000000173131d224 */ /* 0x080fe200078e02ff */
[C---:B------:R-:W-:Y:S01]  /*7390*/  ISETP.LT.OR P4, PT, R0.reuse, 0x39, !P1 ;  /* 0x000000390000780c */ /* 0x040fe20004f81670 */
[----:B------:R0:W-:Y:S01]  /*73a0*/  @!P3 STG.E.U8 desc[UR38][R4.64+0x30], R3 ;  /* 0x000030030400b986 */ /* 0x0001e2000c101126 */
[----:B------:R-:W-:Y:S01]  /*73b0*/  ISETP.LT.OR P3, PT, R0, 0x3a, !P1 ;  /* 0x0000003a0000780c */ /* 0x000fe20004f61670 */
[----:B-1----:R-:W-:-:S02]  /*73c0*/  @!P2 IMAD R9, R50, R23, RZ ;  /* 0x000000173209a224 */ /* 0x002fc400078e02ff */
[----:B------:R-:W-:Y:S01]  /*73d0*/  @!P5 STG.E.U8 desc[UR38][R4.64+0x31], R49 ;  /* 0x000031310400d986 */ /* 0x000fe2000c101126 */
[C---:B------:R-:W-:Y:S01]  /*73e0*/  ISETP.LT.OR P5, PT, R0.reuse, 0x39, !P0 ;  /* 0x000000390000780c */ /* 0x040fe200047a1670 */
[----:B------:R-:W-:Y:S02]  /*73f0*/  @!P6 IMAD R51, R51, R23, RZ ;  /* 0x000000173333e224 */ /* 0x000fe400078e02ff */
[----:B------:R1:W-:Y:S01]  /*7400*/  @!P2 STG.E.U8 desc[UR38][R6.64+0x30], R9 ;  /* 0x000030090600a986 */ /* 0x0003e2000c101126 */
[----:B------:R-:W-:-:S03]  /*7410*/  ISETP.LT.OR P2, PT, R0, 0x3a, !P0 ;  /* 0x0000003a0000780c */ /* 0x000fc60004741670 */
[-C--:B------:R-:W-:Y:S01]  /*7420*/  @!P4 IMAD R11, R52, R23.reuse, RZ ;  /* 0x00000017340bc224 */ /* 0x080fe200078e02ff */
[----:B------:R-:W-:Y:S01]  /*7430*/  @!P6 STG.E.U8 desc[UR38][R6.64+0x31], R51 ;  /* 0x000031330600e986 */ /* 0x000fe2000c101126 */
[C---:B------:R-:W-:Y:S01]  /*7440*/  ISETP.LT.OR P6, PT, R0.reuse, 0x41, !P1 ;  /* 0x000000410000780c */ /* 0x040fe20004fc1670 */
[-C--:B------:R-:W-:Y:S02]  /*7450*/  @!P3 IMAD R53, R53, R23.reuse, RZ ;  /* 0x000000173535b224 */ /* 0x080fe400078e02ff */
[----:B------:R-:W-:Y:S01]  /*7460*/  @!P4 STG.E.U8 desc[UR38][R4.64+0x38], R11 ;  /* 0x0000380b0400c986 */ /* 0x000fe2000c101126 */
[----:B------:R-:W-:Y:S01]  /*7470*/  ISETP.LT.OR P4, PT, R0, 0x42, !P1 ;  /* 0x000000420000780c */ /* 0x000fe20004f81670 */
[-C--:B0-----:R-:W-:Y:S02]  /*7480*/  @!P5 IMAD R3, R54, R23.reuse, RZ ;  /* 0x000000173603d224 */ /* 0x081fe400078e02ff */
[----:B------:R-:W-:Y:S01]  /*7490*/  @!P3 STG.E.U8 desc[UR38][R4.64+0x39], R53 ;  /* 0x000039350400b986 */ /* 0x000fe2000c101126 */
[----:B------:R-:W-:Y:S01]  /*74a0*/  ISETP.LT.OR P3, PT, R0, 0x41, !P0 ;  /* 0x000000410000780c */ /* 0x000fe20004761670 */
[----:B------:R-:W-:-:S02]  /*74b0*/  @!P2 IMAD R55, R55, R23, RZ ;  /* 0x000000173737a224 */ /* 0x000fc400078e02ff */
[----:B------:R0:W-:Y:S01]  /*74c0*/  @!P5 STG.E.U8 desc[UR38][R6.64+0x38], R3 ;  /* 0x000038030600d986 */ /* 0x0001e2000c101126 */
[----:B------:R-:W-:Y:S01]  /*74d0*/  ISETP.LT.OR P5, PT, R0, 0x42, !P0 ;  /* 0x000000420000780c */ /* 0x000fe200047a1670 */
[-C--:B-1----:R-:W-:Y:S02]  /*74e0*/  @!P6 IMAD R9, R56, R23.reuse, RZ ;  /* 0x000000173809e224 */ /* 0x082fe400078e02ff */
[----:B------:R-:W-:Y:S01]  /*74f0*/  @!P2 STG.E.U8 desc[UR38][R6.64+0x39], R55 ;  /* 0x000039370600a986 */ /* 0x000fe2000c101126 */
[C---:B------:R-:W-:Y:S01]  /*7500*/  ISETP.LT.OR P2, PT, R0.reuse, 0x49, !P1 ;  /* 0x000000490000780c */ /* 0x040fe20004f41670 */
[-C--:B------:R-:W-:Y:S02]  /*7510*/  @!P4 IMAD R57, R57, R23.reuse, RZ ;  /* 0x000000173939c224 */ /* 0x080fe400078e02ff */
[----:B------:R1:W-:Y:S01]  /*7520*/  @!P6 STG.E.U8 desc[UR38][R4.64+0x40], R9 ;  /* 0x000040090400e986 */ /* 0x0003e2000c101126 */
[----:B------:R-:W-:Y:S01]  /*7530*/  ISETP.LT.OR P6, PT, R0, 0x4a, !P1 ;  /* 0x0000004a0000780c */ /* 0x000fe20004fc1670 */
[----:B0-----:R-:W-:-:S02]  /*7540*/  @!P3 IMAD R3, R58, R23, RZ ;  /* 0x000000173a03b224 */ /* 0x001fc400078e02ff */
[----:B------:R-:W-:Y:S02]  /*7550*/  @!P4 STG.E.U8 desc[UR38][R4.64+0x41], R57 ;  /* 0x000041390400c986 */ /* 0x000fe4000c101126 */
[-C--:B------:R-:W-:Y:S01]  /*7560*/  @!P5 IMAD R59, R59, R23.reuse, RZ ;  /* 0x000000173b3bd224 */ /* 0x080fe200078e02ff */
[C---:B------:R-:W-:Y:S01]  /*7570*/  ISETP.LT.OR P4, PT, R0.reuse, 0x49, !P0 ;  /* 0x000000490000780c */ /* 0x040fe20004781670 */
[----:B------:R0:W-:Y:S01]  /*7580*/  @!P3 STG.E.U8 desc[UR38][R6.64+0x40], R3 ;  /* 0x000040030600b986 */ /* 0x0001e2000c101126 */
[----:B------:R-:W-:Y:S01]  /*7590*/  ISETP.LT.OR P3, PT, R0, 0x4a, !P0 ;  /* 0x0000004a0000780c */ /* 0x000fe20004761670 */
[-C--:B-1----:R-:W-:Y:S02]  /*75a0*/  @!P2 IMAD R9, R60, R23.reuse, RZ ;  /* 0x000000173c09a224 */ /* 0x082fe400078e02ff */
[----:B------:R-:W-:Y:S01]  /*75b0*/  @!P5 STG.E.U8 desc[UR38][R6.64+0x41], R59 ;  /* 0x0000413b0600d986 */ /* 0x000fe2000c101126 */
[----:B------:R-:W-:Y:S01]  /*75c0*/  ISETP.LT.OR P5, PT, R0, 0x51, !P1 ;  /* 0x000000510000780c */ /* 0x000fe20004fa1670 */
[----:B------:R-:W-:-:S02]  /*75d0*/  @!P6 IMAD R61, R61, R23, RZ ;  /* 0x000000173d3de224 */ /* 0x000fc400078e02ff */
        /* <DEDUP_REMOVED lines=163> */
[C---:B------:R-:W-:Y:S01]  /*8010*/  ISETP.LT.OR P5, PT, R0.reuse, 0xba, !P0 ;  /* 0x000000ba0000780c */ /* 0x040fe200047a1670 */
[-C--:B------:R-:W-:Y:S02]  /*8020*/  @!P6 IMAD R117, R117, R23.reuse, RZ ;  /* 0x000000177575e224 */ /* 0x080fe400078e02ff */
[----:B------:R-:W-:Y:S01]  /*8030*/  @!P2 STG.E.U8 desc[UR38][R6.64+0xb1], R115 ;  /* 0x0000b1730600a986 */ /* 0x000fe2000c101126 */
[----:B------:R-:W-:Y:S01]  /*8040*/  ISETP.LT.OR P2, PT, R0, 0xc1, !P1 ;  /* 0x000000c10000780c */ /* 0x000fe20004f41670 */
[-C--:B-1----:R-:W-:Y:S02]  /*8050*/  @!P4 IMAD R9, R116, R23.reuse, RZ ;  /* 0x000000177409c224 */ /* 0x082fe400078e02ff */
[----:B------:R-:W-:Y:S01]  /*8060*/  @!P6 STG.E.U8 desc[UR38][R4.64+0xb9], R117 ;  /* 0x0000b9750400e986 */ /* 0x000fe2000c101126 */
[----:B------:R-:W-:Y:S01]  /*8070*/  ISETP.LT.OR P6, PT, R0, 0xc1, !P0 ;  /* 0x000000c10000780c */ /* 0x000fe200047c1670 */
[----:B0-----:R-:W-:-:S02]  /*8080*/  @!P3 IMAD R3, R118, R23, RZ ;  /* 0x000000177603b224 */ /* 0x001fc400078e02ff */
[----:B------:R0:W-:Y:S02]  /*8090*/  @!P4 STG.E.U8 desc[UR38][R4.64+0xb8], R9 ;  /* 0x0000b8090400c986 */ /* 0x0001e4000c101126 */
[-C--:B------:R-:W-:Y:S01]  /*80a0*/  @!P5 IMAD R119, R119, R23.reuse, RZ ;  /* 0x000000177777d224 */ /* 0x080fe200078e02ff */
[C---:B------:R-:W-:Y:S01]  /*80b0*/  ISETP.LT.OR P4, PT, R0.reuse, 0xc2, !P1 ;  /* 0x000000c20000780c */ /* 0x040fe20004f81670 */
[----:B------:R1:W-:Y:S01]  /*80c0*/  @!P3 STG.E.U8 desc[UR38][R6.64+0xb8], R3 ;  /* 0x0000b8030600b986 */ /* 0x0003e2000c101126 */
[----:B------:R-:W-:Y:S01]  /*80d0*/  ISETP.LT.OR P3, PT, R0, 0xc9, !P1 ;  /* 0x000000c90000780c */ /* 0x000fe20004f61670 */
[-C--:B------:R-:W-:Y:S02]  /*80e0*/  @!P2 IMAD R11, R120, R23.reuse, RZ ;  /* 0x00000017780ba224 */ /* 0x080fe400078e02ff */
[----:B------:R-:W-:Y:S01]  /*80f0*/  @!P5 STG.E.U8 desc[UR38][R6.64+0xb9], R119 ;  /* 0x0000b9770600d986 */ /* 0x000fe2000c101126 */
[----:B------:R-:W-:Y:S01]  /*8100*/  ISETP.LT.OR P5, PT, R0, 0xc2, !P0 ;  /* 0x000000c20000780c */ /* 0x000fe200047a1670 */
[----:B0-----:R-:W-:-:S02]  /*8110*/  @!P6 IMAD R9, R122, R23, RZ ;  /* 0x000000177a09e224 */ /* 0x001fc400078e02ff */
[----:B------:R0:W-:Y:S01]  /*8120*/  @!P2 STG.E.U8 desc[UR38][R4.64+0xc0], R11 ;  /* 0x0000c00b0400a986 */ /* 0x0001e2000c101126 */
[----:B------:R-:W-:-:S03]  /*8130*/  ISETP.LT.OR P2, PT, R0, 0xca, !P1 ;  /* 0x000000ca0000780c */ /* 0x000fc60004f41670 */
[-C--:B------:R-:W-:Y:S02]  /*8140*/  @!P4 IMAD R121, R121, R23.reuse, RZ ;  /* 0x000000177979c224 */ /* 0x080fe400078e02ff */
[----:B-1----:R-:W-:-:S03]  /*8150*/  @!P3 IMAD R3, R124, R23, RZ ;  /* 0x000000177c03b224 */ /* 0x002fc600078e02ff */
[----:B------:R-:W-:Y:S01]  /*8160*/  @!P4 STG.E.U8 desc[UR38][R4.64+0xc1], R121 ;  /* 0x0000c1790400c986 */ /* 0x000fe2000c101126 */
[C---:B------:R-:W-:Y:S01]  /*8170*/  ISETP.LT.OR P4, PT, R0.reuse, 0xc9, !P0 ;  /* 0x000000c90000780c */ /* 0x040fe20004781670 */
[-C--:B------:R-:W-:Y:S02]  /*8180*/  @!P5 IMAD R123, R123, R23.reuse, RZ ;  /* 0x000000177b7bd224 */ /* 0x080fe400078e02ff */
[----:B------:R1:W-:Y:S01]  /*8190*/  @!P6 STG.E.U8 desc[UR38][R6.64+0xc0], R9 ;  /* 0x0000c0090600e986 */ /* 0x0003e2000c101126 */
[C---:B------:R-:W-:Y:S01]  /*81a0*/  ISETP.LT.OR P6, PT, R0.reuse, 0xca, !P0 ;  /* 0x000000ca0000780c */ /* 0x040fe200047c1670 */
[----:B------:R-:W-:Y:S02]  /*81b0*/  @!P2 IMAD R125, R125, R23, RZ ;  /* 0x000000177d7da224 */ /* 0x000fe400078e02ff */
[----:B------:R-:W-:Y:S01]  /*81c0*/  @!P5 STG.E.U8 desc[UR38][R6.64+0xc1], R123 ;  /* 0x0000c17b0600d986 */ /* 0x000fe2000c101126 */
[----:B------:R-:W-:-:S03]  /*81d0*/  ISETP.LT.OR P5, PT, R0, 0xd1, !P1 ;  /* 0x000000d10000780c */ /* 0x000fc60004fa1670 */
[----:B------:R2:W-:Y:S01]  /*81e0*/  @!P3 STG.E.U8 desc[UR38][R4.64+0xc8], R3 ;  /* 0x0000c8030400b986 */ /* 0x0005e2000c101126 */
        /* <DEDUP_REMOVED lines=13> */
[-C--:B--2---:R-:W-:Y:S02]  /*82c0*/  @!P2 IMAD R3, R130, R23.reuse, RZ ;  /* 0x000000178203a224 */ /* 0x084fe400078e02ff */
[----:B------:R-:W-:Y:S01]  /*82d0*/  @!P3 STG.E.U8 desc[UR38][R4.64+0xd1], R129 ;  /* 0x0000d1810400b986 */ /* 0x000fe2000c101126 */
[----:B------:R-:W-:Y:S01]  /*82e0*/  ISETP.LT.OR P3, PT, R0, 0xd9, !P0 ;  /* 0x000000d90000780c */ /* 0x000fe20004761670 */
[----:B------:R-:W-:-:S02]  /*82f0*/  @!P4 IMAD R131, R131, R23, RZ ;  /* 0x000000178383c224 */ /* 0x000fc400078e02ff */
        /* <DEDUP_REMOVED lines=12> */
[----:B------:R-:W-:Y:S01]  /*83c0*/  @!P3 STG.E.U8 desc[UR38][R6.64+0xd8], R9 ;  /* 0x0000d8090600b986 */ /* 0x000fe2000c101126 */
        /* <DEDUP_REMOVED lines=10> */
[----:B------:R-:W-:Y:S02]  /*8470*/  @!P3 IMAD R139, R139, R23, RZ ;  /* 0x000000178b8bb224 */ /* 0x000fe400078e02ff */
[----:B------:R0:W-:Y:S01]  /*8480*/  @!P5 STG.E.U8 desc[UR38][R6.64+0xe0], R11 ;  /* 0x0000e00b0600d986 */ /* 0x0001e2000c101126 */
[----:B------:R-:W-:-:S03]  /*8490*/  ISETP.LT.OR P5, PT, R0, 0xe9, !P0 ;  /* 0x000000e90000780c */ /* 0x000fc600047a1670 */
[----:B------:R-:W-:Y:S01]  /*84a0*/  @!P3 STG.E.U8 desc[UR38][R6.64+0xe1], R139 ;  /* 0x0000e18b0600b986 */ /* 0x000fe2000c101126 */
[----:B------:R-:W-:Y:S01]  /*84b0*/  ISETP.LT.OR P3, PT, R0, 0xf1, !P1 ;  /* 0x000000f10000780c */ /* 0x000fe20004f61670 */
[-C--:B-1----:R-:W-:Y:S02]  /*84c0*/  @!P2 IMAD R3, R140, R23.reuse, RZ ;  /* 0x000000178c03a224 */ /* 0x082fe400078e02ff */
[-C--:B------:R-:W-:Y:S02]  /*84d0*/  @!P4 IMAD R141, R141, R23.reuse, RZ ;  /* 0x000000178d8dc224 */ /* 0x080fe400078e02ff */
[-C--:B------:R-:W-:Y:S01]  /*84e0*/  @!P6 IMAD R143, R143, R23.reuse, RZ ;  /* 0x000000178f8fe224 */ /* 0x080fe200078e02ff */
[----:B------:R1:W-:Y:S01]  /*84f0*/  @!P2 STG.E.U8 desc[UR38][R4.64+0xe8], R3 ;  /* 0x0000e8030400a986 */ /* 0x0003e2000c101126 */
[----:B------:R-:W-:Y:S02]  /*8500*/  ISETP.LT.OR P2, PT, R0, 0xf2, !P1 ;  /* 0x000000f20000780c */ /* 0x000fe40004f41670 */
[----:B------:R-:W-:Y:S01]  /*8510*/  @!P5 IMAD R9, R142, R23, RZ ;  /* 0x000000178e09d224 */ /* 0x000fe200078e02ff */
[----:B------:R-:W-:Y:S01]  /*8520*/  @!P4 STG.E.U8 desc[UR38][R4.64+0xe9], R141 ;  /* 0x0000e98d0400c986 */ /* 0x000fe2000c101126 */
[----:B------:R-:W-:-:S02]  /*8530*/  ISETP.LT.OR P4, PT, R0, 0xf2, !P0 ;  /* 0x000000f20000780c */ /* 0x000fc40004781670 */
[----:B0-----:R-:W-:Y:S01]  /*8540*/  @!P3 IMAD R11, R144, R23, RZ ;  /* 0x00000017900bb224 */ /* 0x001fe200078e02ff */
[----:B------:R-:W-:Y:S01]  /*8550*/  @!P5 STG.E.U8 desc[UR38][R6.64+0xe8], R9 ;  /* 0x0000e8090600d986 */ /* 0x000fe2000c101126 */
[----:B------:R-:W-:-:S03]  /*8560*/  ISETP.LT.OR P5, PT, R0, 0xf1, !P0 ;  /* 0x000000f10000780c */ /* 0x000fc600047a1670 */
[----:B------:R-:W-:Y:S01]  /*8570*/  @!P6 STG.E.U8 desc[UR38][R6.64+0xe9], R143 ;  /* 0x0000e98f0600e986 */ /* 0x000fe2000c101126 */
[C---:B------:R-:W-:Y:S01]  /*8580*/  ISETP.LT.OR P6, PT, R0.reuse, 0xf9, !P0 ;  /* 0x000000f90000780c */ /* 0x040fe200047c1670 */
[-C--:B------:R-:W-:Y:S01]  /*8590*/  @!P2 IMAD R145, R145, R23.reuse, RZ ;  /* 0x000000179191a224 */ /* 0x080fe200078e02ff */
[C---:B------:R-:W-:Y:S01]  /*85a0*/  ISETP.LT.OR P0, PT, R0.reuse, 0xfa, !P0 ;  /* 0x000000fa0000780c */ /* 0x040fe20004701670 */
[----:B------:R0:W-:Y:S01]  /*85b0*/  @!P3 STG.E.U8 desc[UR38][R4.64+0xf0], R11 ;  /* 0x0000f00b0400b986 */ /* 0x0001e2000c101126 */
[C---:B------:R-:W-:Y:S01]  /*85c0*/  ISETP.LT.OR P3, PT, R0.reuse, 0xf9, !P1 ;  /* 0x000000f90000780c */ /* 0x040fe20004f61670 */
[-C--:B------:R-:W-:Y:S01]  /*85d0*/  @!P4 IMAD R147, R147, R23.reuse, RZ ;  /* 0x000000179393c224 */ /* 0x080fe200078e02ff */
[----:B------:R-:W-:Y:S01]  /*85e0*/  ISETP.LT.OR P1, PT, R0, 0xfa, !P1 ;  /* 0x000000fa0000780c */ /* 0x000fe20004f21670 */
[----:B------:R2:W-:Y:S02]  /*85f0*/  @!P2 STG.E.U8 desc[UR38][R4.64+0xf1], R145 ;  /* 0x0000f1910400a986 */ /* 0x0005e4000c101126 */
[----:B-1----:R-:W-:-:S02]  /*8600*/  @!P5 IMAD R3, R146, R23, RZ ;  /* 0x000000179203d224 */ /* 0x002fc400078e02ff */
[----:B------:R2:W-:Y:S02]  /*8610*/  @!P4 STG.E.U8 desc[UR38][R6.64+0xf1], R147 ;  /* 0x0000f1930600c986 */ /* 0x0005e4000c101126 */
[-C--:B0-----:R-:W-:Y:S02]  /*8620*/  @!P6 IMAD R11, R150, R23.reuse, RZ ;  /* 0x00000017960be224 */ /* 0x081fe400078e02ff */
[----:B------:R2:W-:Y:S02]  /*8630*/  @!P5 STG.E.U8 desc[UR38][R6.64+0xf0], R3 ;  /* 0x0000f0030600d986 */ /* 0x0005e4000c101126 */
[-C--:B------:R-:W-:Y:S02]  /*8640*/  @!P3 IMAD R9, R148, R23.reuse, RZ ;  /* 0x000000179409b224 */ /* 0x080fe400078e02ff */
[-C--:B------:R-:W-:Y:S02]  /*8650*/  @!P1 IMAD R149, R149, R23.reuse, RZ ;  /* 0x0000001795959224 */ /* 0x080fe400078e02ff */
[----:B------:R-:W-:Y:S01]  /*8660*/  @!P0 IMAD R151, R151, R23, RZ ;  /* 0x0000001797978224 */ /* 0x000fe200078e02ff */
[----:B------:R2:W-:Y:S04]  /*8670*/  @!P3 STG.E.U8 desc[UR38][R4.64+0xf8], R9 ;  /* 0x0000f8090400b986 */ /* 0x0005e8000c101126 */
[----:B------:R2:W-:Y:S04]  /*8680*/  @!P1 STG.E.U8 desc[UR38][R4.64+0xf9], R149 ;  /* 0x0000f99504009986 */ /* 0x0005e8000c101126 */
[----:B------:R2:W-:Y:S04]  /*8690*/  @!P6 STG.E.U8 desc[UR38][R6.64+0xf8], R11 ;  /* 0x0000f80b0600e986 */ /* 0x0005e8000c101126 */
[----:B------:R2:W-:Y:S02]  /*86a0*/  @!P0 STG.E.U8 desc[UR38][R6.64+0xf9], R151 ;  /* 0x0000f99706008986 */ /* 0x0005e4000c101126 */
.L_x_293:
[----:B------:R-:W-:Y:S05]  /*86b0*/  BSYNC B0 ;  /* 0x0000000000007941 */ /* 0x000fea0003800000 */
.L_x_35:
[----:B------:R-:W-:Y:S01]  /*86c0*/  IMAD.U32 R2, RZ, RZ, UR36 ;  /* 0x00000024ff027e24 */ /* 0x000fe2000f8e00ff */
[----:B------:R-:W-:Y:S01]  /*86d0*/  ULDC.64 UR4, c[0x0][0x650] ;  /* 0x0001940000047ab9 */ /* 0x000fe20000000a00 */
[----:B------:R-:W-:Y:S01]  /*86e0*/  IMAD.U32 R0, RZ, RZ, UR42 ;  /* 0x0000002aff007e24 */ /* 0x000fe2000f8e00ff */
[----:B------:R1:W-:Y:S01]  /*86f0*/  SYNCS.ARRIVE.TRANS64.A1T0 RZ, [R160+UR50], RZ ;  /* 0x000000ffa0ff79a7 */ /* 0x0003e20008100032 */
[----:B0-2---:R-:W-:Y:S01]  /*8700*/  IMAD.U32 R3, RZ, RZ, UR37 ;  /* 0x00000025ff037e24 */ /* 0x005fe2000f8e00ff */
[C---:B------:R-:W-:Y:S01]  /*8710*/  LEA R16, P0, R2.reuse, R16, 0x1 ;  /* 0x0000001002107211 */ /* 0x040fe200078008ff */
[----:B------:R-:W-:Y:S02]  /*8720*/  IMAD.MOV.U32 R19, RZ, RZ, -0x1 ;  /* 0xffffffffff137424 */ /* 0x000fe400078e00ff */
[----:B------:R-:W-:Y:S01]  /*8730*/  IMAD.MOV.U32 R18, RZ, RZ, -0x1 ;  /* 0xffffffffff127424 */ /* 0x000fe200078e00ff */
[----:B------:R-:W-:Y:S01]  /*8740*/  LEA.HI.X R17, R2, R17, R0, 0x1, P0 ;  /* 0x0000001102117211 */ /* 0x000fe200000f0c00 */
[----:B------:R-:W-:Y:S01]  /*8750*/  IMAD.MOV.U32 R2, RZ, RZ, -0x1 ;  /* 0xffffffffff027424 */ /* 0x000fe200078e00ff */
[----:B------:R-:W-:-:S02]  /*8760*/  ISETP.GE.U32.AND P0, PT, R16, UR4, PT ;  /* 0x0000000410007c0c */ /* 0x000fc4000bf06070 */
[----:B------:R-:W-:Y:S02]  /*8770*/  PRMT R0, RZ, 0x7610, R0 ;  /* 0x00007610ff007816 */ /* 0x000fe40000000000 */
[----:B------:R-:W-:-:S13]  /*8780*/  ISETP.GE.U32.AND.EX P0, PT, R17, UR5, PT, P0 ;  /* 0x0000000511007c0c */ /* 0x000fda000bf06100 */
[----:B-1----:R-:W-:Y:S05]  /*8790*/  @P0 BRA `(.L_x_294) ;  /* 0x00000004008c0947 */ /* 0x002fea0003800000 */
[----:B------:R-:W0:Y:S01]  /*87a0*/  S2UR UR7, SR_CTAID.X ;  /* 0x00000000000779c3 */ /* 0x000e220000002500 */
[----:B------:R-:W-:Y:S01]  /*87b0*/  ULDC.64 UR4, c[0x0][0x628] ;  /* 0x00018a0000047ab9 */ /* 0x000fe20000000a00 */
[----:B------:R-:W-:Y:S01]  /*87c0*/  ULDC UR6, c[0x0][0x150] ;  /* 0x0000540000067ab9 */ /* 0x000fe20000000800 */
[----:B------:R-:W-:Y:S01]  /*87d0*/  ISETP.NE.U32.AND P0, PT, RZ, UR4, PT ;  /* 0x00000004ff007c0c */ /* 0x000fe2000bf05070 */
[----:B------:R-:W-:Y:S01]  /*87e0*/  ULDC UR15, c[0x0][0x630] ;  /* 0x00018c00000f7ab9 */ /* 0x000fe20000000800 */
[C---:B------:R-:W-:Y:S01]  /*87f0*/  R2UR UR16, R16.reuse ;  /* 0x00000000101072ca */ /* 0x040fe200000e0000 */
[----:B------:R-:W-:Y:S01]  /*8800*/  ULDC UR18, c[0x0][0x154] ;  /* 0x0000550000127ab9 */ /* 0x000fe20000000800 */
[----:B------:R-:W-:Y:S01]  /*8810*/  ISETP.NE.AND.EX P0, PT, RZ, UR5, PT, P0 ;  /* 0x00000005ff007c0c */ /* 0x000fe2000bf05300 */
[----:B------:R-:W1:Y:S01]  /*8820*/  S2UR UR19, SR_CTAID.Y ;  /* 0x00000000001379c3 */ /* 0x000e620000002600 */
[----:B------:R-:W-:Y:S02]  /*8830*/  R2UR UR17, R17 ;  /* 0x00000000111172ca */ /* 0x000fe400000e0000 */
[----:B------:R-:W-:-:S02]  /*8840*/  R2UR UR12, R16 ;  /* 0x00000000100c72ca */ /* 0x000fc400000e0000 */
[----:B------:R-:W-:Y:S02]  /*8850*/  R2UR UR13, R17 ;  /* 0x00000000110d72ca */ /* 0x000fe400000e0000 */
[----:B0-----:R-:W-:-:S05]  /*8860*/  I2FP.F32.U32 R0, UR7 ;  /* 0x0000000700007c45 */ /* 0x001fca0008201000 */
[----:B------:R-:W-:-:S04]  /*8870*/  FMUL R0, R0, UR6 ;  /* 0x0000000600007c20 */ /* 0x000fc80008400000 */
[----:B------:R0:W2:Y:S01]  /*8880*/  F2I.U32.TRUNC.NTZ R2, R0 ;  /* 0x0000000000027305 */ /* 0x0000a2000020f000 */
[----:B-1----:R-:W-:Y:S05]  /*8890*/  @!P0 BRA `(.L_x_295) ;  /* 0x0000000000308947 */ /* 0x002fea0003800000 */
        /* <DEDUP_REMOVED lines=12> */
.L_x_295:
[----:B------:R-:W-:Y:S01]  /*8960*/  USHF.R.U64 UR6, UR12, UR15, UR13 ;  /* 0x0000000f0c067299 */ /* 0x000fe2000800120d */
[----:B0-----:R-:W-:Y:S01]  /*8970*/  I2FP.F32.U32 R0, UR19 ;  /* 0x0000001300007c45 */ /* 0x001fe20008201000 */
[----:B------:R-:W-:Y:S01]  /*8980*/  USHF.R.U32.HI UR4, URZ, UR15, UR13 ;  /* 0x0000000f3f047299 */ /* 0x000fe2000801160d */
[----:B--2---:R-:W-:Y:S01]  /*8990*/  R2UR UR14, R2 ;  /* 0x00000000020e72ca */ /* 0x004fe200000e0000 */
[----:B------:R-:W-:Y:S02]  /*89a0*/  UIADD3 UR9, UP0, URZ, -UR6, URZ ;  /* 0x800000063f097290 */ /* 0x000fe4000ff1e03f */
[----:B------:R-:W-:Y:S01]  /*89b0*/  FMUL R0, R0, UR18 ;  /* 0x0000001200007c20 */ /* 0x000fe20008400000 */
[----:B------:R-:W-:Y:S01]  /*89c0*/  ULDC.64 UR12, c[0x0][0x620] ;  /* 0x00018800000c7ab9 */ /* 0x000fe20000000a00 */
[----:B------:R-:W-:Y:S01]  /*89d0*/  UIADD3.X UR4, URZ, ~UR4, URZ, UP0, !UPT ;  /* 0x800000043f047290 */ /* 0x000fe200087fe43f */
[----:B------:R-:W-:Y:S01]  /*89e0*/  UMOV UR10, UR16 ;  /* 0x00000010000a7c82 */ /* 0x000fe20008000000 */
[----:B------:R-:W-:-:S02]  /*89f0*/  UMOV UR11, UR17 ;  /* 0x00000011000b7c82 */ /* 0x000fc40008000000 */
[----:B------:R-:W0:Y:S01]  /*8a00*/  F2I.U32.TRUNC.NTZ R0, R0 ;  /* 0x0000000000007305 */ /* 0x000e22000020f000 */
[----:B------:R-:W-:Y:S02]  /*8a10*/  UIMAD UR4, UR4, UR12, URZ ;  /* 0x0000000c040472a4 */ /* 0x000fe4000f8e023f */
[----:B------:R-:W-:Y:S02]  /*8a20*/  UIMAD.WIDE.U32 UR10, UR9, UR12, UR10 ;  /* 0x0000000c090a72a5 */ /* 0x000fe4000f8e000a */
[----:B------:R-:W-:Y:S01]  /*8a30*/  UIMAD UR9, UR9, UR13, UR4 ;  /* 0x0000000d090972a4 */ /* 0x000fe2000f8e0204 */
[----:B------:R-:W-:Y:S01]  /*8a40*/  ULDC UR22, c[0x0][0x658] ;  /* 0x0001960000167ab9 */ /* 0x000fe20000000800 */
[----:B------:R-:W-:Y:S02]  /*8a50*/  UMOV UR12, 0xffffffff ;  /* 0xffffffff000c7882 */ /* 0x000fe40000000000 */
[----:B------:R-:W-:Y:S01]  /*8a60*/  UIADD3 UR11, UR11, UR9, URZ ;  /* 0x000000090b0b7290 */ /* 0x000fe2000fffe03f */
[----:B------:R-:W-:Y:S01]  /*8a70*/  ULDC UR13, c[0x0][0x618] ;  /* 0x00018600000d7ab9 */ /* 0x000fe20000000800 */
[----:B------:R-:W-:Y:S01]  /*8a80*/  ULDC.64 UR4, c[0x0][0x640] ;  /* 0x0001900000047ab9 */ /* 0x000fe20000000a00 */
[----:B------:R-:W-:Y:S01]  /*8a90*/  USHF.L.U32 UR18, UR12, UR22, URZ ;  /* 0x000000160c127299 */ /* 0x000fe2000800063f */
[----:B------:R-:W-:Y:S01]  /*8aa0*/  ISETP.NE.U32.AND P0, PT, RZ, UR4, PT ;  /* 0x00000004ff007c0c */ /* 0x000fe2000bf05070 */
[----:B------:R-:W-:Y:S01]  /*8ab0*/  USHF.R.U64 UR12, UR10, UR13, UR11 ;  /* 0x0000000d0a0c7299 */ /* 0x000fe2000800120b */
[----:B0-----:R-:W-:Y:S01]  /*8ac0*/  R2UR UR16, R0 ;  /* 0x00000000001072ca */ /* 0x001fe200000e0000 */
[----:B------:R-:W-:Y:S01]  /*8ad0*/  USHF.R.U32.HI UR10, URZ, UR13, UR11 ;  /* 0x0000000d3f0a7299 */ /* 0x000fe2000801160b */
[----:B------:R-:W-:Y:S01]  /*8ae0*/  ISETP.NE.AND.EX P0, PT, RZ, UR5, PT, P0 ;  /* 0x00000005ff007c0c */ /* 0x000fe2000bf05300 */
[----:B------:R-:W-:Y:S01]  /*8af0*/  ULDC UR17, c[0x0][0x608] ;  /* 0x0001820000117ab9 */ /* 0x000fe20000000800 */
[----:B------:R-:W-:-:S02]  /*8b00*/  ULOP3.LUT UR23, URZ, UR18, URZ, 0x33, !UPT ;  /* 0x000000123f177292 */ /* 0x000fc4000f8e333f */
[----:B------:R-:W-:Y:S02]  /*8b10*/  USHF.R.U64 UR18, UR12, UR17, UR10 ;  /* 0x000000110c127299 */ /* 0x000fe4000800120a */
[----:B------:R-:W-:Y:S01]  /*8b20*/  USHF.R.U32.HI UR10, URZ, UR17, UR10 ;  /* 0x000000113f0a7299 */ /* 0x000fe2000801160a */
[----:B------:R-:W-:Y:S01]  /*8b30*/  UMOV UR20, 0x1 ;  /* 0x0000000100147882 */ /* 0x000fe20000000000 */
[----:B------:R-:W-:Y:S02]  /*8b40*/  UIADD3 UR14, -UR14, URZ, URZ ;  /* 0x0000003f0e0e7290 */ /* 0x000fe4000fffe13f */
[----:B------:R-:W-:Y:S02]  /*8b50*/  USHF.L.U32 UR13, UR20, UR22, URZ ;  /* 0x00000016140d7299 */ /* 0x000fe4000800063f */
[----:B------:R-:W-:Y:S01]  /*8b60*/  USHF.R.U64 UR20, UR18, UR22, UR10 ;  /* 0x0000001612147299 */ /* 0x000fe2000800120a */
[----:B------:R-:W-:Y:S01]  /*8b70*/  ULDC UR15, c[0x0][0x144] ;  /* 0x00005100000f7ab9 */ /* 0x000fe20000000800 */
[----:B------:R-:W-:Y:S01]  /*8b80*/  ULDC UR8, c[0x0][0x600] ;  /* 0x0001800000087ab9 */ /* 0x000fe20000000800 */
[----:B------:R-:W-:-:S02]  /*8b90*/  UIADD3 UR21, -UR16, URZ, URZ ;  /* 0x0000003f10157290 */ /* 0x000fc4000fffe13f */
[----:B------:R-:W-:Y:S02]  /*8ba0*/  USHF.R.U32.HI UR17, URZ, UR22, UR10 ;  /* 0x000000163f117299 */ /* 0x000fe4000801160a */
[----:B------:R-:W-:Y:S02]  /*8bb0*/  UIADD3 UR9, UR8, -0x1, URZ ;  /* 0xffffffff08097890 */ /* 0x000fe4000fffe03f */
[----:B------:R-:W-:Y:S01]  /*8bc0*/  UIMAD UR22, UR15, UR14, UR7 ;  /* 0x0000000e0f1672a4 */ /* 0x000fe2000f8e0207 */
[----:B------:R-:W-:Y:S01]  /*8bd0*/  ULDC UR26, c[0x0][0x148] ;  /* 0x00005200001a7ab9 */ /* 0x000fe20000000800 */
[----:B------:R-:W-:Y:S01]  /*8be0*/  ULDC UR24, c[0x0][0x648] ;  /* 0x0001920000187ab9 */ /* 0x000fe20000000800 */
[----:B------:R-:W-:Y:S01]  /*8bf0*/  ULDC UR25, c[0x0][0x638] ;  /* 0x00018e0000197ab9 */ /* 0x000fe20000000800 */
        /* <DEDUP_REMOVED lines=12> */
.L_x_296:
[----:B------:R-:W-:Y:S01]  /*8cc0*/  UISETP.NE.AND UP0, UPT, UR48, URZ, UPT ;  /* 0x0000003f3000728c */ /* 0x000fe2000bf05270 */
[----:B------:R-:W-:Y:S01]  /*8cd0*/  IMAD.MOV.U32 R0, RZ, RZ, 0x1 ;  /* 0x00000001ff007424 */ /* 0x000fe200078e00ff */
[----:B------:R-:W-:Y:S01]  /*8ce0*/  USHF.R.U64 UR4, UR16, UR24, UR17 ;  /* 0x0000001810047299 */ /* 0x000fe20008001211 */
[----:B------:R-:W-:Y:S01]  /*8cf0*/  IMAD.U32 R2, RZ, RZ, UR6 ;  /* 0x00000006ff027e24 */ /* 0x000fe2000f8e00ff */
[----:B------:R-:W-:Y:S02]  /*8d00*/  ULOP3.LUT UR18, UR18, UR23, URZ, 0xc0, !UPT ;  /* 0x0000001712127292 */ /* 0x000fe4000f8ec03f */
[----:B------:R-:W-:Y:S02]  /*8d10*/  UIADD3 UR5, -UR4, URZ, URZ ;  /* 0x0000003f04057290 */ /* 0x000fe4000fffe13f */
[----:B------:R-:W-:Y:S02]  /*8d20*/  ULOP3.LUT UR9, UR12, UR9, URZ, 0xc0, !UPT ;  /* 0x000000090c097292 */ /* 0x000fe4000f8ec03f */
[----:B------:R-:W-:-:S02]  /*8d30*/  UIMAD UR4, UR13, UR4, UR18 ;  /* 0x000000040d0472a4 */ /* 0x000fc4000f8e0212 */
[----:B------:R-:W-:Y:S02]  /*8d40*/  @UP0 UIMAD UR22, UR26, UR21, UR19 ;  /* 0x000000151a1602a4 */ /* 0x000fe4000f8e0213 */
[----:B------:R-:W-:Y:S01]  /*8d50*/  UIMAD UR5, UR5, UR25, UR20 ;  /* 0x00000019050572a4 */ /* 0x000fe2000f8e0214 */
[----:B------:R-:W-:Y:S02]  /*8d60*/  ULDC UR7, c[0x0][0x610] ;  /* 0x0001840000077ab9 */ /* 0x000fe40000000800 */
[----:B------:R-:W-:Y:S02]  /*8d70*/  UIMAD UR4, UR4, UR7, UR22 ;  /* 0x00000007040472a4 */ /* 0x000fe4000f8e0216 */
[----:B------:R-:W-:-:S04]  /*8d80*/  UIMAD UR5, UR5, UR8, UR9 ;  /* 0x00000008050572a4 */ /* 0x000fc8000f8e0209 */
[----:B------:R-:W-:Y:S02]  /*8d90*/  USEL UR7, UR5, UR4, !UP0 ;  /* 0x0000000405077287 */ /* 0x000fe4000c000000 */
[----:B------:R-:W-:-:S04]  /*8da0*/  USEL UR4, UR4, UR5, !UP0 ;  /* 0x0000000504047287 */ /* 0x000fc8000c000000 */
[----:B------:R-:W-:Y:S02]  /*8db0*/  IMAD.U32 R18, RZ, RZ, UR7 ;  /* 0x00000007ff127e24 */ /* 0x000fe4000f8e00ff */
[----:B------:R-:W-:-:S07]  /*8dc0*/  IMAD.U32 R19, RZ, RZ, UR4 ;  /* 0x00000004ff137e24 */ /* 0x000fce000f8e00ff */
.L_x_294:
[----:B------:R-:W-:Y:S02]  /*8dd0*/  LOP3.LUT P0, RZ, R0, 0xff, RZ, 0xc0, !PT ;  /* 0x000000ff00ff7812 */ /* 0x000fe4000780c0ff */
[----:B------:R-:W-:-:S11]  /*8de0*/  LOP3.LUT R163, R163, 0x1, RZ, 0x3c, !PT ;  /* 0x00000001a3a37812 */ /* 0x000fd600078e3cff */
[----:B------:R-:W-:Y:S05]  /*8df0*/  @P0 BRA `(.L_x_297) ;  /* 0xffffff8800600947 */ /* 0x000fea000383ffff */
[----:B------:R-:W-:Y:S05]  /*8e00*/  EXIT ;  /* 0x000000000000794d */ /* 0x000fea0003800000 */
.L_x_16:
[----:B------:R-:W-:-:S08]  /*8e10*/  ISETP.NE.AND P0, PT, RZ, UR6, PT ;  /* 0x00000006ff007c0c */ /* 0x000fd0000bf05270 */
[----:B-----5:R-:W0:-:S00]  /*8e20*/  USETMAXREG.DEALLOC.CTAPOOL 0x28 ;  /* 0x00000028000079c8 */ /* 0x020e0000080e0500 */
[----:B------:R-:W-:Y:S05]  /*8e30*/  @P0 EXIT ;  /* 0x000000000000094d */ /* 0x000fea0003800000 */
[----:B0-----:R-:W-:Y:S01]  /*8e40*/  LOP3.LUT P0, RZ, R0, 0xff, RZ, 0xc0, !PT ;  /* 0x000000ff00ff7812 */ /* 0x001fe2000780c0ff */
[----:B------:R-:W-:Y:S02]  /*8e50*/  IMAD.MOV.U32 R0, RZ, RZ, 0x1 ;  /* 0x00000001ff007424 */ /* 0x000fe400078e00ff */
[----:B------:R-:W-:-:S10]  /*8e60*/  IMAD.MOV.U32 R8, RZ, RZ, RZ ;  /* 0x000000ffff087224 */ /* 0x000fd400078e00ff */
[----:B------:R-:W-:Y:S05]  /*8e70*/  @!P0 BRA `(.L_x_298) ;  /* 0x0000000c003c8947 */ /* 0x000fea0003800000 */
[----:B------:R-:W0:Y:S01]  /*8e80*/  S2R R11, SR_CgaCtaId ;  /* 0x00000000000b7919 */ /* 0x000e220000008800 */
[----:B------:R-:W-:Y:S01]  /*8e90*/  LOP3.LUT P0, RZ, R3, 0x1f, RZ, 0xc0, !PT ;  /* 0x0000001f03ff7812 */ /* 0x000fe2000780c0ff */
[----:B------:R-:W-:Y:S01]  /*8ea0*/  ULDC UR5, c[0x0][0x658] ;  /* 0x0001960000057ab9 */ /* 0x000fe20000000800 */
[----:B------:R-:W-:Y:S01]  /*8eb0*/  UMOV UR6, 0xffffffff ;  /* 0xffffffff00067882 */ /* 0x000fe20000000000 */
[----:B------:R-:W-:Y:S01]  /*8ec0*/  BSSY B0, `(.L_x_298) ;  /* 0x00000ca000007945 */ /* 0x000fe20003800000 */
[----:B------:R-:W-:Y:S01]  /*8ed0*/  USHF.L.U32 UR6, UR6, UR5, URZ ;  /* 0x0000000506067299 */ /* 0x000fe2000800063f */
[C---:B------:R-:W-:Y:S01]  /*8ee0*/  ISETP.NE.AND P3, PT, R4.reuse, RZ, PT ;  /* 0x000000ff0400720c */ /* 0x040fe20003f65270 */
[----:B------:R-:W-:Y:S01]  /*8ef0*/  IMAD.MOV.U32 R10, RZ, RZ, 0x1 ;  /* 0x00000001ff0a7424 */ /* 0x000fe200078e00ff */
[----:B------:R-:W-:Y:S01]  /*8f00*/  ISETP.NE.OR P0, PT, R4, RZ, !P0 ;  /* 0x000000ff0400720c */ /* 0x000fe20004705670 */
[----:B------:R-:W-:Y:S01]  /*8f10*/  IMAD.MOV.U32 R0, RZ, RZ, 0x1 ;  /* 0x00000001ff007424 */ /* 0x000fe200078e00ff */
[----:B------:R-:W-:Y:S01]  /*8f20*/  ULDC UR4, c[0x0][0x600] ;  /* 0x0001800000047ab9 */ /* 0x000fe20000000800 */
[----:B------:R-:W-:Y:S01]  /*8f30*/  IMAD.MOV.U32 R8, RZ, RZ, RZ ;  /* 0x000000ffff087224 */ /* 0x000fe200078e00ff */
[----:B------:R-:W-:Y:S01]  /*8f40*/  UMOV UR7, 0x1 ;  /* 0x0000000100077882 */ /* 0x000fe20000000000 */
[----:B------:R-:W-:-:S02]  /*8f50*/  UIADD3 UR22, UR41, 0x1, URZ ;  /* 0x0000000129167890 */ /* 0x000fc4000fffe03f */
[----:B------:R-:W-:Y:S02]  /*8f60*/  ULOP3.LUT UR23, UR40, 0x2, URZ, 0xfc, !UPT ;  /* 0x0000000228177892 */ /* 0x000fe4000f8efc3f */
[----:B------:R-:W-:Y:S02]  /*8f70*/  UIADD3 UR4, UR4, -0x1, URZ ;  /* 0xffffffff04047890 */ /* 0x000fe4000fffe03f */
[----:B------:R-:W-:Y:S02]  /*8f80*/  USHF.L.U32 UR5, UR7, UR5, URZ ;  /* 0x0000000507057299 */ /* 0x000fe4000800063f */
[----:B------:R-:W-:Y:S01]  /*8f90*/  ULOP3.LUT UR6, URZ, UR6, URZ, 0x33, !UPT ;  /* 0x000000063f067292 */ /* 0x000fe2000f8e333f */
[----:B------:R-:W-:Y:S01]  /*8fa0*/  ULDC.64 UR20, c[0x0][0x198] ;  /* 0x0000660000147ab9 */ /* 0x000fe20000000a00 */
[C---:B0-----:R-:W-:Y:S02]  /*8fb0*/  IMAD.SHL.U32 R3, R11.reuse, 0x4000, RZ ;  /* 0x000040000b037824 */ /* 0x041fe400078e00ff */
[----:B------:R-:W-:-:S03]  /*8fc0*/  IMAD.SHL.U32 R11, R11, 0x80, RZ ;  /* 0x000000800b0b7824 */ /* 0x000fc600078e00ff */
[----:B------:R-:W-:Y:S02]  /*8fd0*/  LOP3.LUT R3, R3, 0x4000, RZ, 0xc0, !PT ;  /* 0x0000400003037812 */ /* 0x000fe400078ec0ff */
[----:B------:R-:W-:Y:S02]  /*8fe0*/  LOP3.LUT R11, R11, 0x80, RZ, 0xc0, !PT ;  /* 0x000000800b0b7812 */ /* 0x000fe400078ec0ff */
[----:B------:R-:W-:-:S07]  /*8ff0*/  LOP3.LUT R9, R3, 0x8180, RZ, 0xfc, !PT ;  /* 0x0000818003097812 */ /* 0x000fce00078efcff */
.L_x_310:
[----:B------:R-:W-:-:S03]  /*9000*/  UMOV UR7, 0xffffffff ;  /* 0xffffffff00077882 */ /* 0x000fc60000000000 */
[----:B------:R-:W-:Y:S05]  /*9010*/  BRA.DIV UR7, `(.L_x_299) ;  /* 0x0000000e07ec7947 */ /* 0x000fea000b800000 */
[----:B------:R-:W-:-:S13]  /*9020*/  ELECT P6, URZ, PT ;  /* 0x00000000003f782f */ /* 0x000fda00038c0000 */
.L_x_323:
[----:B------:R-:W0:Y:S01]  /*9030*/  LDC R3, c[0x0][0x28c] ;  /* 0x0000a300ff037b82 */ /* 0x000e220000000800 */
[----:B------:R-:W-:Y:S01]  /*9040*/  BSSY B1, `(.L_x_300) ;  /* 0x000003a000017945 */ /* 0x000fe20003800000 */
[----:B0-----:R-:W-:-:S13]  /*9050*/  ISETP.LT.OR P6, PT, R3, 0x1, !P6 ;  /* 0x000000010300780c */ /* 0x001fda00077c1670 */
[----:B------:R-:W-:Y:S05]  /*9060*/  @P6 BRA `(.L_x_301) ;  /* 0x0000000000dc6947 */ /* 0x000fea0003800000 */
[----:B------:R-:W-:Y:S02]  /*9070*/  IMAD R18, R18, 0x100, R11 ;  /* 0x0000010012127824 */ /* 0x000fe400078e020b */
[----:B------:R-:W-:Y:S02]  /*9080*/  IMAD.SHL.U32 R19, R19, 0x40, RZ ;  /* 0x0000004013137824 */ /* 0x000fe400078e00ff */
[----:B------:R-:W-:Y:S02]  /*9090*/  IMAD.MOV.U32 R13, RZ, RZ, RZ ;  /* 0x000000ffff0d7224 */ /* 0x000fe400078e00ff */
[----:B------:R-:W-:Y:S02]  /*90a0*/  IMAD.U32 R14, RZ, RZ, UR22 ;  /* 0x00000016ff0e7e24 */ /* 0x000fe4000f8e00ff */
[----:B------:R-:W-:Y:S02]  /*90b0*/  IMAD.MOV.U32 R3, RZ, RZ, R0 ;  /* 0x000000ffff037224 */ /* 0x000fe400078e0000 */
[----:B------:R-:W-:-:S07]  /*90c0*/  IMAD.MOV.U32 R4, RZ, RZ, R8 ;  /* 0x000000ffff047224 */ /* 0x000fce00078e0008 */
.L_x_305:
[----:B------:R-:W0:Y:S01]  /*90d0*/  S2R R6, SR_CgaCtaId ;  /* 0x0000000000067919 */ /* 0x000e220000008800 */
[----:B------:R-:W-:-:S04]  /*90e0*/  MOV R5, 0x400 ;  /* 0x0000040000057802 */ /* 0x000fc80000000f00 */
[----:B0-----:R-:W-:Y:S02]  /*90f0*/  LEA R7, R6, R5, 0x18 ;  /* 0x0000000506077211 */ /* 0x001fe400078ec0ff */
[----:B------:R-:W-:Y:S01]  /*9100*/  SHF.L.U32 R5, R3, 0x1f, RZ ;  /* 0x0000001f03057819 */ /* 0x000fe200000006ff */
[----:B------:R-:W0:Y:S02]  /*9110*/  @!P3 LDC R6, c[0x0][0x500] ;  /* 0x00014000ff06bb82 */ /* 0x000e240000000800 */
[----:B------:R-:W-:-:S04]  /*9120*/  IMAD R12, R4, 0x8, R7 ;  /* 0x00000008040c7824 */ /* 0x000fc800078e0207 */
[----:B------:R-:W1:Y:S02]  /*9130*/  SYNCS.PHASECHK.TRANS64.TRYWAIT P1, [R12+URZ+0x20], R5 ;  /* 0x000020050c0075a7 */ /* 0x000e64000802017f */
[----:B-1----:R-:W-:Y:S05]  /*9140*/  @!P1 BRA `(.L_x_302) ;  /* 0x0000000c00c09947 */ /* 0x002fea0003800000 */
.L_x_324:
[----:B------:R-:W-:Y:S01]  /*9150*/  UPRMT UR7, UR23, 0x9910, URZ ;  /* 0x0000991017077896 */ /* 0x000fe2000800003f */
[----:B0-----:R0:W-:Y:S03]  /*9160*/  @!P3 SYNCS.ARRIVE.TRANS64 RZ, [R12+URZ], R6 ;  /* 0x000000060cffb9a7 */ /* 0x0011e6000800003f */
[----:B------:R-:W-:-:S06]  /*9170*/  UISETP.NE.AND UP0, UPT, UR7, 0x2, UPT ;  /* 0x000000020700788c */ /* 0x000fcc000bf05270 */
[----:B------:R-:W-:-:S13]  /*9180*/  PLOP3.LUT P1, PT, PT, PT, UP0, 0x80, 0x0 ;  /* 0x000000000000781c */ /* 0x000fda0003f2f008 */
[----:B0-----:R-:W-:Y:S05]  /*9190*/  @P1 BRA `(.L_x_303) ;  /* 0x0000000000041947 */ /* 0x001fea0003800000 */
[----:B------:R-:W-:Y:S01]  /*91a0*/  BPT.TRAP 0x1 ;  /* 0x000000040000795c */ /* 0x000fe20000300000 */
.L_x_303:
[----:B------:R-:W-:Y:S05]  /*91b0*/  @P0 BRA `(.L_x_304) ;  /* 0x0000000000040947 */ /* 0x000fea0003800000 */
[----:B------:R-:W-:Y:S01]  /*91c0*/  BPT.TRAP 0x1 ;  /* 0x000000040000795c */ /* 0x000fe20000300000 */
.L_x_304:
[C---:B-1----:R-:W-:Y:S01]  /*91d0*/  IMAD R5, R4.reuse, 0x2000, R7 ;  /* 0x0000200004057824 */ /* 0x042fe200078e0207 */
[----:B------:R-:W-:Y:S01]  /*91e0*/  R2UR UR18, R7 ;  /* 0x00000000071272ca */ /* 0x000fe200000e0000 */
[----:B------:R-:W-:Y:S01]  /*91f0*/  IMAD R6, R4, 0x8000, R9 ;  /* 0x0000800004067824 */ /* 0x000fe200078e0209 */
[----:B------:R-:W-:Y:S01]  /*9200*/  R2UR UR9, R12 ;  /* 0x000000000c0972ca */ /* 0x000fe200000e0000 */
[----:B------:R-:W-:Y:S01]  /*9210*/  VIADD R14, R14, 0xffffffff ;  /* 0xffffffff0e0e7836 */ /* 0x000fe20000000000 */
[----:B------:R-:W-:Y:S01]  /*9220*/  R2UR UR7, R5 ;  /* 0x00000000050772ca */ /* 0x000fe200000e0000 */
[----:B------:R-:W-:Y:S01]  /*9230*/  UIADD3 UR14, UP0, UR20, 0xf0, URZ ;  /* 0x000000f0140e7890 */ /* 0x000fe2000ff1e03f */
[----:B------:R-:W-:Y:S01]  /*9240*/  R2UR UR8, R6 ;  /* 0x00000000060872ca */ /* 0x000fe200000e0000 */
[----:B------:R-:W-:Y:S01]  /*9250*/  UIADD3 UR24, UP1, UR20, 0x1f0, URZ ;  /* 0x000001f014187890 */ /* 0x000fe2000ff3e03f */
[----:B------:R-:W-:Y:S01]  /*9260*/  R2UR UR11, R19 ;  /* 0x00000000130b72ca */ /* 0x000fe200000e0000 */
[----:B------:R-:W-:Y:S01]  /*9270*/  UIADD3.X UR15, URZ, UR21, URZ, UP0, !UPT ;  /* 0x000000153f0f7290 */ /* 0x000fe200087fe43f */
[C---:B------:R-:W-:Y:S01]  /*9280*/  R2UR UR10, R13.reuse ;  /* 0x000000000d0a72ca */ /* 0x040fe200000e0000 */
[----:B------:R-:W-:Y:S01]  /*9290*/  VIADD R4, R4, 0x1 ;  /* 0x0000000104047836 */ /* 0x000fe20000000000 */
[----:B------:R-:W-:Y:S01]  /*92a0*/  R2UR UR12, R2 ;  /* 0x00000000020c72ca */ /* 0x000fe200000e0000 */
[----:B------:R-:W-:Y:S01]  /*92b0*/  UIADD3.X UR25, URZ, UR21, URZ, UP1, !UPT ;  /* 0x000000153f197290 */ /* 0x000fe20008ffe43f */
[----:B------:R-:W-:Y:S01]  /*92c0*/  R2UR UR19, R18 ;  /* 0x00000000121372ca */ /* 0x000fe200000e0000 */
[----:B------:R-:W-:Y:S01]  /*92d0*/  UMOV UR16, 0x0 ;  /* 0x0000000000107882 */ /* 0x000fe20000000000 */
[----:B------:R-:W-:Y:S01]  /*92e0*/  ISETP.GT.AND P2, PT, R14, 0x1, PT ;  /* 0x000000010e00780c */ /* 0x000fe20003f44270 */
[----:B------:R-:W-:Y:S01]  /*92f0*/  UIADD3 UR13, UR7, 0x180, URZ ;  /* 0x00000180070d7890 */ /* 0x000fe2000fffe03f */
[C---:B------:R-:W-:Y:S01]  /*9300*/  ISETP.NE.AND P1, PT, R4.reuse, 0x4, PT ;  /* 0x000000040400780c */ /* 0x040fe20003f25270 */
[----:B------:R-:W-:Y:S01]  /*9310*/  UIADD3 UR7, UR18, UR8, URZ ;  /* 0x0000000812077290 */ /* 0x000fe2000fffe03f */
[----:B------:R-:W-:Y:S01]  /*9320*/  VIADD R13, R13, 0x80 ;  /* 0x000000800d0d7836 */ /* 0x000fe20000000000 */
[----:B------:R-:W-:Y:S01]  /*9330*/  UMOV UR17, 0x10000000 ;  /* 0x1000000000117882 */ /* 0x000fe20000000000 */
[----:B------:R-:W-:Y:S01]  /*9340*/  UMOV UR26, 0x30000 ;  /* 0x00030000001a7882 */ /* 0x000fe20000000000 */
[----:B------:R-:W-:Y:S01]  /*9350*/  SEL R6, RZ, 0x1, P1 ;  /* 0x00000001ff067807 */ /* 0x000fe20000800000 */
[----:B------:R-:W-:Y:S01]  /*9360*/  UMOV UR8, UR13 ;  /* 0x0000000d00087c82 */ /* 0x000fe20008000000 */
[----:B------:R-:W-:Y:S01]  /*9370*/  SEL R4, R4, RZ, P1 ;  /* 0x000000ff04047207 */ /* 0x000fe20000800000 */
[----:B------:R0:W-:Y:S01]  /*9380*/  UTMALDG.3D [UR8], [UR14], desc[UR16] ;  /* 0x000010080e0075b4 */ /* 0x0001e20008011000 */
[----:B------:R-:W-:Y:S01]  /*9390*/  LOP3.LUT R3, R3, R6, RZ, 0x3c, !PT ;  /* 0x0000000603037212 */ /* 0x000fe200078e3cff */
[----:B0-----:R-:W-:Y:S01]  /*93a0*/  UMOV UR11, UR19 ;  /* 0x00000013000b7c82 */ /* 0x001fe20008000000 */
[----:B------:R-:W-:-:S02]  /*93b0*/  UMOV UR8, UR7 ;  /* 0x0000000700087c82 */ /* 0x000fc40008000000 */
[----:B------:R0:W-:Y:S02]  /*93c0*/  UTMALDG.3D.MULTICAST [UR8], [UR24], UR26, desc[UR16] ;  /* 0x00001008180073b4 */ /* 0x0001e4000801181a */
[----:B0-----:R-:W-:Y:S05]  /*93d0*/  @P2 BRA `(.L_x_305) ;  /* 0xfffffffc003c2947 */ /* 0x001fea000383ffff */
.L_x_301:
[----:B------:R-:W-:Y:S05]  /*93e0*/  BSYNC B1 ;  /* 0x0000000000017941 */ /* 0x000fea0003800000 */
.L_x_300:
[----:B------:R-:W-:Y:S01]  /*93f0*/  LOP3.LUT P4, RZ, R10, 0xff, RZ, 0xc0, !PT ;  /* 0x000000ff0aff7812 */ /* 0x000fe2000788c0ff */
[----:B------:R-:W-:Y:S01]  /*9400*/  VIADD R8, R8, UR41 ;  /* 0x0000002908087c36 */ /* 0x000fe20008000000 */
[----:B------:R-:W-:Y:S01]  /*9410*/  ULDC.64 UR8, c[0x0][0x650] ;  /* 0x0001940000087ab9 */ /* 0x000fe20000000a00 */
[----:B------:R-:W-:Y:S01]  /*9420*/  BSSY B1, `(.L_x_306) ;  /* 0x0000071000017945 */ /* 0x000fe20003800000 */
[----:B------:R-:W-:Y:S01]  /*9430*/  IMAD.MOV.U32 R19, RZ, RZ, -0x1 ;  /* 0xffffffffff137424 */ /* 0x000fe200078e00ff */
[----:B------:R-:W-:Y:S01]  /*9440*/  PRMT R10, RZ, 0x7610, R10 ;  /* 0x00007610ff0a7816 */ /* 0x000fe2000000000a */
[----:B------:R-:W-:Y:S01]  /*9450*/  IMAD.MOV.U32 R18, RZ, RZ, -0x1 ;  /* 0xffffffffff127424 */ /* 0x000fe200078e00ff */
[C---:B------:R-:W-:Y:S02]  /*9460*/  ISETP.GT.U32.AND P1, PT, R8.reuse, 0x3, PT ;  /* 0x000000030800780c */ /* 0x040fe40003f24070 */
[----:B------:R-:W-:Y:S02]  /*9470*/  SHF.R.U32.HI R2, RZ, 0x2, R8 ;  /* 0x00000002ff027819 */ /* 0x000fe40000011608 */
[----:B------:R-:W-:-:S02]  /*9480*/  LOP3.LUT R8, R8, 0x3, RZ, 0xc0, !PT ;  /* 0x0000000308087812 */ /* 0x000fc400078ec0ff */
[----:B------:R-:W0:Y:S01]  /*9490*/  @P4 S2R R4, SR_CgaCtaId ;  /* 0x0000000000044919 */ /* 0x000e220000008800 */
[----:B------:R-:W-:Y:S02]  /*94a0*/  @P4 MOV R3, 0x400 ;  /* 0x0000040000034802 */ /* 0x000fe40000000f00 */
[----:B------:R-:W-:-:S04]  /*94b0*/  LOP3.LUT R2, R2, 0x1, RZ, 0xc0, !PT ;  /* 0x0000000102027812 */ /* 0x000fc800078ec0ff */
[----:B------:R-:W-:Y:S02]  /*94c0*/  ISETP.NE.U32.AND P2, PT, R2, 0x1, PT ;  /* 0x000000010200780c */ /* 0x000fe40003f45070 */
[----:B0-----:R-:W-:Y:S01]  /*94d0*/  @P4 LEA R3, R4, R3, 0x18 ;  /* 0x0000000304034211 */ /* 0x001fe200078ec0ff */
[----:B------:R-:W-:-:S03]  /*94e0*/  IMAD.U32 R4, RZ, RZ, UR41 ;  /* 0x00000029ff047e24 */ /* 0x000fc6000f8e00ff */
[----:B------:R0:W-:Y:S01]  /*94f0*/  @P4 SYNCS.ARRIVE.TRANS64.A1T0 RZ, [R3+URZ+0x78], RZ ;  /* 0x000078ff03ff49a7 */ /* 0x0001e2000810003f */
[----:B------:R-:W-:Y:S02]  /*9500*/  IADD3 R16, P4, R16, UR36, RZ ;  /* 0x0000002410107c10 */ /* 0x000fe4000ff9e0ff */
[----:B------:R-:W-:Y:S02]  /*9510*/  ISETP.LT.U32.AND P1, PT, R4, 0x4, P1 ;  /* 0x000000040400780c */ /* 0x000fe40000f21070 */
[----:B------:R-:W-:Y:S02]  /*9520*/  IADD3.X R17, R17, UR42, RZ, P4, !PT ;  /* 0x0000002a11117c10 */ /* 0x000fe4000a7fe4ff */
[----:B------:R-:W-:Y:S02]  /*9530*/  ISETP.GE.U32.AND P4, PT, R16, UR8, PT ;  /* 0x0000000810007c0c */ /* 0x000fe4000bf86070 */
[----:B0-----:R-:W-:Y:S02]  /*9540*/  SEL R3, RZ, 0x1, !P1 ;  /* 0x00000001ff037807 */ /* 0x001fe40004800000 */
[----:B------:R-:W-:-:S02]  /*9550*/  ISETP.GE.U32.AND.EX P1, PT, R17, UR9, PT, P4 ;  /* 0x0000000911007c0c */ /* 0x000fc4000bf26140 */
[----:B------:R-:W-:-:S04]  /*9560*/  ISETP.GT.U32.AND P2, PT, R4, 0x3, !P2 ;  /* 0x000000030400780c */ /* 0x000fc80005744070 */
[----:B------:R-:W-:-:S04]  /*9570*/  SEL R2, RZ, 0x1, !P2 ;  /* 0x00000001ff027807 */ /* 0x000fc80005000000 */
[--C-:B------:R-:W-:Y:S01]  /*9580*/  LOP3.LUT R0, R2, R0, R3.reuse, 0x96, !PT ;  /* 0x0000000002007212 */ /* 0x100fe200078e9603 */
[----:B------:R-:W-:Y:S01]  /*9590*/  IMAD.MOV.U32 R2, RZ, RZ, -0x1 ;  /* 0xffffffffff027424 */ /* 0x000fe200078e00ff */
[----:B------:R-:W-:Y:S01]  /*95a0*/  PRMT R3, RZ, 0x7610, R3 ;  /* 0x00007610ff037816 */ /* 0x000fe20000000003 */
[----:B------:R-:W-:Y:S06]  /*95b0*/  @P1 BRA `(.L_x_307) ;  /* 0x00000004005c1947 */ /* 0x000fec0003800000 */
[----:B------:R-:W0:Y:S01]  /*95c0*/  S2UR UR7, SR_CTAID.X ;  /* 0x00000000000779c3 */ /* 0x000e220000002500 */
[----:B------:R-:W-:Y:S01]  /*95d0*/  ULDC.64 UR8, c[0x0][0x628] ;  /* 0x00018a0000087ab9 */ /* 0x000fe20000000a00 */
[----:B------:R-:W-:Y:S01]  /*95e0*/  ULDC UR10, c[0x0][0x150] ;  /* 0x00005400000a7ab9 */ /* 0x000fe20000000800 */
[----:B------:R-:W-:Y:S01]  /*95f0*/  ISETP.NE.U32.AND P1, PT, RZ, UR8, PT ;  /* 0x00000008ff007c0c */ /* 0x000fe2000bf25070 */
[----:B------:R-:W-:Y:S01]  /*9600*/  ULDC UR11, c[0x0][0x630] ;  /* 0x00018c00000b7ab9 */ /* 0x000fe20000000800 */
[----:B------:R-:W-:Y:S01]  /*9610*/  ULDC UR13, c[0x0][0x154] ;  /* 0x00005500000d7ab9 */ /* 0x000fe20000000800 */
[----:B------:R-:W-:Y:S01]  /*9620*/  IMAD.MOV.U32 R2, RZ, RZ, R16 ;  /* 0x000000ffff027224 */ /* 0x000fe200078e0010 */
[----:B------:R-:W-:Y:S01]  /*9630*/  ISETP.NE.AND.EX P1, PT, RZ, UR9, PT, P1 ;  /* 0x00000009ff007c0c */ /* 0x000fe2000bf25310 */
[----:B------:R-:W1:Y:S01]  /*9640*/  S2UR UR12, SR_CTAID.Y ;  /* 0x00000000000c79c3 */ /* 0x000e620000002600 */
[----:B0-----:R-:W-:-:S05]  /*9650*/  I2FP.F32.U32 R3, UR7 ;  /* 0x0000000700037c45 */ /* 0x001fca0008201000 */
[----:B------:R-:W-:Y:S01]  /*9660*/  FMUL R14, R3, UR10 ;  /* 0x0000000a030e7c20 */ /* 0x000fe20008400000 */
[----:B------:R-:W-:-:S05]  /*9670*/  IMAD.MOV.U32 R3, RZ, RZ, R17 ;  /* 0x000000ffff037224 */ /* 0x000fca00078e0011 */
[----:B------:R-:W-:Y:S05]  /*9680*/  @!P1 BRA `(.L_x_308) ;  /* 0x0000000000289947 */ /* 0x000fea0003800000 */
[----:B------:R-:W-:Y:S02]  /*9690*/  ULDC UR10, c[0x0][0x634] ;  /* 0x00018d00000a7ab9 */ /* 0x000fe40000000800 */
[----:B------:R-:W-:-:S05]  /*96a0*/  IADD3 R7, P1, R16, UR10, RZ ;  /* 0x0000000a10077c10 */ /* 0x000fca000ff3e0ff */
[----:B------:R-:W-:-:S04]  /*96b0*/  IMAD.X R13, RZ, RZ, R17, P1 ;  /* 0x000000ffff0d7224 */ /* 0x000fc800008e0611 */
[----:B------:R-:W-:-:S04]  /*96c0*/  IMAD.WIDE.U32 R4, R13, UR8, RZ ;  /* 0x000000080d047c25 */ /* 0x000fc8000f8e00ff */
[----:B------:R-:W-:-:S04]  /*96d0*/  IMAD.WIDE.U32 R4, P1, R7, UR9, R4 ;  /* 0x0000000907047c25 */ /* 0x000fc8000f820004 */
[----:B------:R-:W-:-:S04]  /*96e0*/  IMAD.WIDE.U32 R6, R7, UR8, RZ ;  /* 0x0000000807067c25 */ /* 0x000fc8000f8e00ff */
[----:B------:R-:W-:Y:S01]  /*96f0*/  IMAD.X R3, RZ, RZ, RZ, P1 ;  /* 0x000000ffff037224 */ /* 0x000fe200008e06ff */
[----:B------:R-:W-:Y:S01]  /*9700*/  IADD3 RZ, P1, R7, R4, RZ ;  /* 0x0000000407ff7210 */ /* 0x000fe20007f3e0ff */
[----:B------:R-:W-:-:S04]  /*9710*/  IMAD.MOV.U32 R2, RZ, RZ, R5 ;  /* 0x000000ffff027224 */ /* 0x000fc800078e0005 */
[----:B------:R-:W-:-:S08]  /*9720*/  IMAD.WIDE.U32.X R2, R13, UR9, R2, P1 ;  /* 0x000000090d027c25 */ /* 0x000fd000088e0402 */
.L_x_308:
[--C-:B------:R-:W-:Y:S01]  /*9730*/  SHF.R.U64 R12, R2, UR11, R3.reuse ;  /* 0x0000000b020c7c19 */ /* 0x100fe20008001203 */
[----:B------:R-:W0:Y:S01]  /*9740*/  F2I.U32.TRUNC.NTZ R14, R14 ;  /* 0x0000000e000e7305 */ /* 0x000e22000020f000 */
[----:B------:R-:W-:Y:S01]  /*9750*/  SHF.R.U32.HI R2, RZ, UR11, R3 ;  /* 0x0000000bff027c19 */ /* 0x000fe20008011603 */
[----:B------:R-:W-:Y:S01]  /*9760*/  ULDC.64 UR8, c[0x0][0x620] ;  /* 0x0001880000087ab9 */ /* 0x000fe20000000a00 */
[----:B------:R-:W-:Y:S01]  /*9770*/  IADD3 R5, P1, RZ, -R12, RZ ;  /* 0x8000000cff057210 */ /* 0x000fe20007f3e0ff */
[----:B------:R-:W-:Y:S01]  /*9780*/  ULDC.64 UR14, c[0x0][0x640] ;  /* 0x00019000000e7ab9 */ /* 0x000fe20000000a00 */
[----:B-1----:R-:W-:Y:S01]  /*9790*/  I2FP.F32.U32 R4, UR12 ;  /* 0x0000000c00047c45 */ /* 0x002fe20008201000 */
[----:B------:R-:W1:Y:S01]  /*97a0*/  LDC R13, c[0x0][0x610] ;  /* 0x00018400ff0d7b82 */ /* 0x000e620000000800 */
[----:B------:R-:W-:Y:S01]  /*97b0*/  ULDC UR11, c[0x0][0x658] ;  /* 0x00019600000b7ab9 */ /* 0x000fe20000000800 */
[----:B------:R-:W-:Y:S01]  /*97c0*/  IMAD.X R2, RZ, RZ, ~R2, P1 ;  /* 0x000000ffff027224 */ /* 0x000fe200008e0e02 */
[----:B------:R-:W-:Y:S01]  /*97d0*/  ISETP.NE.U32.AND P1, PT, RZ, UR14, PT ;  /* 0x0000000eff007c0c */ /* 0x000fe2000bf25070 */
[----:B------:R-:W-:Y:S01]  /*97e0*/  FMUL R6, R4, UR13 ;  /* 0x0000000d04067c20 */ /* 0x000fe20008400000 */
[----:B------:R-:W-:Y:S01]  /*97f0*/  ULDC UR13, c[0x0][0x648] ;  /* 0x00019200000d7ab9 */ /* 0x000fe20000000800 */
[----:B------:R-:W-:Y:S01]  /*9800*/  IMAD R4, R2, UR8, RZ ;  /* 0x0000000802047c24 */ /* 0x000fe2000f8e02ff */
[----:B------:R-:W-:Y:S01]  /*9810*/  ISETP.NE.AND.EX P1, PT, RZ, UR15, PT, P1 ;  /* 0x0000000fff007c0c */ /* 0x000fe2000bf25310 */
[C---:B------:R-:W-:Y:S01]  /*9820*/  IMAD.WIDE.U32 R2, R5.reuse, UR8, R16 ;  /* 0x0000000805027c25 */ /* 0x040fe2000f8e0010 */
[----:B0-----:R-:W-:Y:S01]  /*9830*/  R2UR UR8, R14 ;  /* 0x000000000e0872ca */ /* 0x001fe200000e0000 */
[----:B------:R-:W0:Y:S02]  /*9840*/  F2I.U32.TRUNC.NTZ R6, R6 ;  /* 0x0000000600067305 */ /* 0x000e24000020f000 */
[----:B------:R-:W-:Y:S01]  /*9850*/  IMAD R5, R5, UR9, R4 ;  /* 0x0000000905057c24 */ /* 0x000fe2000f8e0204 */
[----:B------:R-:W-:-:S03]  /*9860*/  ULDC UR9, c[0x0][0x618] ;  /* 0x0001860000097ab9 */ /* 0x000fc60000000800 */
[----:B------:R-:W-:-:S05]  /*9870*/  IMAD.IADD R3, R3, 0x1, R5 ;  /* 0x0000000103037824 */ /* 0x000fca00078e0205 */
[--C-:B------:R-:W-:Y:S02]  /*9880*/  SHF.R.U64 R14, R2, UR9, R3.reuse ;  /* 0x00000009020e7c19 */ /* 0x100fe40008001203 */
[----:B------:R-:W-:Y:S01]  /*9890*/  SHF.R.U32.HI R3, RZ, UR9, R3 ;  /* 0x00000009ff037c19 */ /* 0x000fe20008011603 */
[----:B------:R-:W-:Y:S01]  /*98a0*/  ULDC UR9, c[0x0][0x608] ;  /* 0x0001820000097ab9 */ /* 0x000fe20000000800 */
[----:B0-----:R-:W-:Y:S02]  /*98b0*/  R2UR UR10, R6 ;  /* 0x00000000060a72ca */ /* 0x001fe400000e0000 */
[--C-:B------:R-:W-:Y:S02]  /*98c0*/  SHF.R.U64 R18, R14, UR9, R3.reuse ;  /* 0x000000090e127c19 */ /* 0x100fe40008001203 */
[----:B------:R-:W-:Y:S01]  /*98d0*/  SHF.R.U32.HI R3, RZ, UR9, R3 ;  /* 0x00000009ff037c19 */ /* 0x000fe20008011603 */
[----:B------:R-:W-:-:S03]  /*98e0*/  UIADD3 UR9, -UR8, URZ, URZ ;  /* 0x0000003f08097290 */ /* 0x000fc6000fffe13f */
[--C-:B------:R-:W-:Y:S01]  /*98f0*/  SHF.R.U64 R20, R18, UR11, R3.reuse ;  /* 0x0000000b12147c19 */ /* 0x100fe20008001203 */
[----:B------:R-:W-:Y:S01]  /*9900*/  ULDC UR8, c[0x0][0x144] ;  /* 0x0000510000087ab9 */ /* 0x000fe20000000800 */
[----:B------:R-:W-:-:S03]  /*9910*/  SHF.R.U32.HI R3, RZ, UR11, R3 ;  /* 0x0000000bff037c19 */ /* 0x000fc60008011603 */
[----:B------:R-:W-:Y:S01]  /*9920*/  IMAD.MOV.U32 R2, RZ, RZ, R20 ;  /* 0x000000ffff027224 */ /* 0x000fe200078e0014 */
[----:B------:R-:W-:Y:S06]  /*9930*/  @!P1 BRA `(.L_x_309) ;  /* 0x0000000000289947 */ /* 0x000fec0003800000 */
        /* <DEDUP_REMOVED lines=10> */
.L_x_309:
[----:B------:R-:W-:Y:S01]  /*99e0*/  UISETP.NE.AND UP0, UPT, UR48, URZ, UPT ;  /* 0x0000003f3000728c */ /* 0x000fe2000bf05270 */
[----:B------:R-:W-:Y:S01]  /*99f0*/  SHF.R.U64 R3, R2, UR13, R3 ;  /* 0x0000000d02037c19 */ /* 0x000fe20008001203 */
[----:B------:R-:W-:Y:S01]  /*9a00*/  UIADD3 UR10, -UR10, URZ, URZ ;  /* 0x0000003f0a0a7290 */ /* 0x000fe2000fffe13f */
[----:B------:R-:W-:Y:S01]  /*9a10*/  LOP3.LUT R2, R18, UR6, RZ, 0xc0, !PT ;  /* 0x0000000612027c12 */ /* 0x000fe2000f8ec0ff */
[----:B------:R-:W-:Y:S02]  /*9a20*/  UIMAD UR7, UR8, UR9, UR7 ;  /* 0x00000009080772a4 */ /* 0x000fe4000f8e0207 */
[----:B------:R-:W-:Y:S01]  /*9a30*/  IMAD.MOV R5, RZ, RZ, -R3 ;  /* 0x000000ffff057224 */ /* 0x000fe200078e0a03 */
[----:B------:R-:W-:Y:S01]  /*9a40*/  ULDC UR8, c[0x0][0x148] ;  /* 0x0000520000087ab9 */ /* 0x000fe20000000800 */
[----:B------:R-:W-:Y:S01]  /*9a50*/  IMAD R4, R3, UR5, R2 ;  /* 0x0000000503047c24 */ /* 0x000fe2000f8e0202 */
[----:B------:R-:W-:Y:S02]  /*9a60*/  LOP3.LUT R3, R14, UR4, RZ, 0xc0, !PT ;  /* 0x000000040e037c12 */ /* 0x000fe4000f8ec0ff */
[----:B------:R-:W-:Y:S01]  /*9a70*/  @UP0 UIMAD UR7, UR8, UR10, UR12 ;  /* 0x0000000a080702a4 */ /* 0x000fe2000f8e020c */
[----:B------:R-:W-:-:S02]  /*9a80*/  PLOP3.LUT P1, PT, PT, PT, UP0, 0x80, 0x0 ;  /* 0x000000000000781c */ /* 0x000fc40003f2f008 */
[----:B------:R-:W-:Y:S02]  /*9a90*/  ULDC UR8, c[0x0][0x638] ;  /* 0x00018e0000087ab9 */ /* 0x000fe40000000800 */
[----:B------:R-:W-:Y:S02]  /*9aa0*/  IMAD R2, R5, UR8, R20 ;  /* 0x0000000805027c24 */ /* 0x000fe4000f8e0214 */
[----:B-1----:R-:W-:Y:S01]  /*9ab0*/  IMAD R13, R4, R13, UR7 ;  /* 0x00000007040d7e24 */ /* 0x002fe2000f8e020d */
[----:B------:R-:W-:Y:S01]  /*9ac0*/  ULDC UR7, c[0x0][0x600] ;  /* 0x0001800000077ab9 */ /* 0x000fe20000000800 */
[----:B------:R-:W-:Y:S02]  /*9ad0*/  IMAD.MOV.U32 R4, RZ, RZ, 0x1 ;  /* 0x00000001ff047424 */ /* 0x000fe400078e00ff */
[----:B------:R-:W-:-:S03]  /*9ae0*/  IMAD R2, R2, UR7, R3 ;  /* 0x0000000702027c24 */ /* 0x000fc6000f8e0203 */
[----:B------:R-:W-:Y:S02]  /*9af0*/  PRMT R3, R4, 0x7610, R3 ;  /* 0x0000761004037816 */ /* 0x000fe40000000003 */
[----:B------:R-:W-:Y:S02]  /*9b00*/  SEL R18, R2, R13, !P1 ;  /* 0x0000000d02127207 */ /* 0x000fe40004800000 */
[----:B------:R-:W-:Y:S01]  /*9b10*/  SEL R19, R13, R2, !P1 ;  /* 0x000000020d137207 */ /* 0x000fe20004800000 */
[----:B------:R-:W-:-:S07]  /*9b20*/  IMAD.MOV.U32 R2, RZ, RZ, R12 ;  /* 0x000000ffff027224 */ /* 0x000fce00078e000c */
.L_x_307:
[----:B------:R-:W-:Y:S05]  /*9b30*/  BSYNC B1 ;  /* 0x0000000000017941 */ /* 0x000fea0003800000 */
.L_x_306:
[----:B------:R-:W-:-:S13]  /*9b40*/  LOP3.LUT P1, RZ, R3, 0xff, RZ, 0xc0, !PT ;  /* 0x000000ff03ff7812 */ /* 0x000fda000782c0ff */
[----:B------:R-:W-:Y:S05]  /*9b50*/  @P1 BRA `(.L_x_310) ;  /* 0xfffffff400281947 */ /* 0x000fea000383ffff */
[----:B------:R-:W-:Y:S05]  /*9b60*/  BSYNC B0 ;  /* 0x0000000000007941 */ /* 0x000fea0003800000 */
.L_x_298:
[----:B------:R-:W-:-:S03]  /*9b70*/  UMOV UR7, 0xffffffff ;  /* 0xffffffff00077882 */ /* 0x000fc60000000000 */
[----:B------:R-:W-:Y:S05]  /*9b80*/  BRA.DIV UR7, `(.L_x_311) ;  /* 0x0000000607447947 */ /* 0x000fea000b800000 */
[----:B------:R-:W-:-:S13]  /*9b90*/  ELECT P6, URZ, PT ;  /* 0x00000000003f782f */ /* 0x000fda00038c0000 */
.L_x_327:
[----:B------:R-:W-:Y:S04]  /*9ba0*/  BSSY B0, `(.L_x_312) ;  /* 0x000002c000007945 */ /* 0x000fe80003800000 */
[----:B------:R-:W-:Y:S05]  /*9bb0*/  @!P6 BRA `(.L_x_313) ;  /* 0x0000000000a8e947 */ /* 0x000fea0003800000 */
[----:B------:R-:W-:-:S04]  /*9bc0*/  ULOP3.LUT UR7, UR40, 0x2, URZ, 0xfc, !UPT ;  /* 0x0000000228077892 */ /* 0x000fc8000f8efc3f */
[----:B------:R-:W-:-:S06]  /*9bd0*/  UISETP.NE.AND UP0, UPT, UR7, 0x3, UPT ;  /* 0x000000030700788c */ /* 0x000fcc000bf05270 */
[----:B------:R-:W-:-:S13]  /*9be0*/  PLOP3.LUT P0, PT, PT, PT, UP0, 0x80, 0x0 ;  /* 0x000000000000781c */ /* 0x000fda0003f0f008 */
[----:B------:R-:W-:Y:S05]  /*9bf0*/  @!P0 BRA `(.L_x_314) ;  /* 0x0000000000048947 */ /* 0x000fea0003800000 */
[----:B------:R-:W-:Y:S01]  /*9c00*/  BPT.TRAP 0x1 ;  /* 0x000000040000795c */ /* 0x000fe20000300000 */
.L_x_314:
[----:B------:R-:W0:Y:S01]  /*9c10*/  S2R R3, SR_CgaCtaId ;  /* 0x0000000000037919 */ /* 0x000e220000008800 */
[----:B------:R-:W-:-:S04]  /*9c20*/  MOV R2, 0x400 ;  /* 0x0000040000027802 */ /* 0x000fc80000000f00 */
[----:B0-----:R-:W-:Y:S02]  /*9c30*/  LEA R3, R3, R2, 0x18 ;  /* 0x0000000203037211 */ /* 0x001fe400078ec0ff */
[----:B------:R-:W-:-:S03]  /*9c40*/  SHF.L.U32 R2, R0, 0x1f, RZ ;  /* 0x0000001f00027819 */ /* 0x000fc600000006ff */
[----:B------:R-:W-:-:S04]  /*9c50*/  VIADD R3, R3, 0x20 ;  /* 0x0000002003037836 */ /* 0x000fc80000000000 */
[C---:B------:R-:W-:Y:S02]  /*9c60*/  IMAD R7, R8.reuse, 0x8, R3 ;  /* 0x0000000808077824 */ /* 0x040fe400078e0203 */
[----:B------:R-:W-:Y:S02]  /*9c70*/  VIADD R8, R8, 0x1 ;  /* 0x0000000108087836 */ /* 0x000fe40000000000 */
[----:B------:R-:W0:Y:S03]  /*9c80*/  SYNCS.PHASECHK.TRANS64.TRYWAIT P0, [R7+URZ], R2 ;  /* 0x00000002070075a7 */ /* 0x000e26000800017f */
[----:B------:R-:W-:-:S04]  /*9c90*/  ISETP.NE.AND P1, PT, R8, 0x4, PT ;  /* 0x000000040800780c */ /* 0x000fc80003f25270 */
[----:B------:R-:W-:Y:S02]  /*9ca0*/  SEL R5, RZ, 0x1, P1 ;  /* 0x00000001ff057807 */ /* 0x000fe40000800000 */
[----:B------:R-:W-:Y:S02]  /*9cb0*/  SEL R8, R8, RZ, P1 ;  /* 0x000000ff08087207 */ /* 0x000fe40000800000 */
[----:B------:R-:W-:-:S03]  /*9cc0*/  LOP3.LUT R5, R0, R5, RZ, 0x3c, !PT ;  /* 0x0000000500057212 */ /* 0x000fc600078e3cff */
[----:B------:R-:W-:Y:S01]  /*9cd0*/  IMAD R9, R8, 0x8, R3 ;  /* 0x0000000808097824 */ /* 0x000fe200078e0203 */
[----:B------:R-:W-:Y:S01]  /*9ce0*/  SHF.L.U32 R4, R5, 0x1f, RZ ;  /* 0x0000001f05047819 */ /* 0x000fe200000006ff */
[----:B0-----:R-:W-:Y:S06]  /*9cf0*/  @!P0 BRA `(.L_x_315) ;  /* 0x0000000400088947 */ /* 0x001fec0003800000 */
.L_x_328:
[----:B------:R-:W1:Y:S01]  /*9d00*/  SYNCS.PHASECHK.TRANS64.TRYWAIT P0, [R9+URZ], R4 ;  /* 0x00000004090075a7 */ /* 0x000e62000800017f */
[----:B------:R-:W-:-:S05]  /*9d10*/  VIADD R0, R8, 0x1 ;  /* 0x0000000108007836 */ /* 0x000fca0000000000 */
[----:B------:R-:W-:-:S04]  /*9d20*/  ISETP.NE.AND P1, PT, R0, 0x4, PT ;  /* 0x000000040000780c */ /* 0x000fc80003f25270 */
[----:B0-----:R-:W-:Y:S02]  /*9d30*/  SEL R2, RZ, 0x1, P1 ;  /* 0x00000001ff027807 */ /* 0x001fe40000800000 */
[----:B------:R-:W-:Y:S02]  /*9d40*/  SEL R0, R0, RZ, P1 ;  /* 0x000000ff00007207 */ /* 0x000fe40000800000 */
[----:B------:R-:W-:-:S03]  /*9d50*/  LOP3.LUT R7, R5, R2, RZ, 0x3c, !PT ;  /* 0x0000000205077212 */ /* 0x000fc600078e3cff */
[----:B------:R-:W-:Y:S01]  /*9d60*/  IMAD R6, R0, 0x8, R3 ;  /* 0x0000000800067824 */ /* 0x000fe200078e0203 */
[----:B------:R-:W-:Y:S01]  /*9d70*/  SHF.L.U32 R5, R7, 0x1f, RZ ;  /* 0x0000001f07057819 */ /* 0x000fe200000006ff */
[----:B-1----:R-:W-:Y:S06]  /*9d80*/  @!P0 BRA `(.L_x_316) ;  /* 0x0000000000f88947 */ /* 0x002fec0003800000 */
.L_x_329:
[----:B------:R-:W1:Y:S01]  /*9d90*/  SYNCS.PHASECHK.TRANS64.TRYWAIT P0, [R6+URZ], R5 ;  /* 0x00000005060075a7 */ /* 0x000e62000800017f */
[----:B------:R-:W-:-:S05]  /*9da0*/  VIADD R0, R0, 0x1 ;  /* 0x0000000100007836 */ /* 0x000fca0000000000 */
[----:B------:R-:W-:-:S04]  /*9db0*/  ISETP.NE.AND P1, PT, R0, 0x4, PT ;  /* 0x000000040000780c */ /* 0x000fc80003f25270 */
[----:B------:R-:W-:Y:S02]  /*9dc0*/  SEL R2, RZ, 0x1, P1 ;  /* 0x00000001ff027807 */ /* 0x000fe40000800000 */
[----:B------:R-:W-:Y:S02]  /*9dd0*/  SEL R0, R0, RZ, P1 ;  /* 0x000000ff00007207 */ /* 0x000fe40000800000 */
[----:B------:R-:W-:Y:S01]  /*9de0*/  LOP3.LUT R2, R7, R2, RZ, 0x3c, !PT ;  /* 0x0000000207027212 */ /* 0x000fe200078e3cff */
[----:B-1----:R-:W-:Y:S06]  /*9df0*/  @!P0 BRA `(.L_x_317) ;  /* 0x0000000000f08947 */ /* 0x002fec0003800000 */
.L_x_330:
[----:B------:R-:W-:Y:S01]  /*9e00*/  IMAD R3, R0, 0x8, R3 ;  /* 0x0000000800037824 */ /* 0x000fe200078e0203 */
[----:B------:R-:W-:-:S07]  /*9e10*/  SHF.L.U32 R0, R2, 0x1f, RZ ;  /* 0x0000001f02007819 */ /* 0x000fce00000006ff */
.L_x_318:
[----:B--2---:R2:W3:Y:S02]  /*9e20*/  SYNCS.PHASECHK.TRANS64.TRYWAIT P0, [R3+URZ], R0 ;  /* 0x00000000030075a7 */ /* 0x0044e4000800017f */
[----:B---3--:R-:W-:Y:S05]  /*9e30*/  @!P0 NANOSLEEP.SYNCS 0x989680 ;  /* 0x009896800000895d */ /* 0x008fea0003900000 */
[----:B------:R-:W3:Y:S02]  /*9e40*/  @!P0 SYNCS.PHASECHK.TRANS64 P0, [R3+URZ], R0 ;  /* 0x00000000030085a7 */ /* 0x000ee4000800007f */
[----:B---3--:R-:W-:Y:S05]  /*9e50*/  @!P0 BRA `(.L_x_318) ;  /* 0xfffffffc00f08947 */ /* 0x008fea000383ffff */
.L_x_313:
[----:B------:R-:W-:Y:S05]  /*9e60*/  BSYNC B0 ;  /* 0x0000000000007941 */ /* 0x000fea0003800000 */
.L_x_312:
[----:B------:R-:W-:Y:S05]  /*9e70*/  EXIT ;  /* 0x000000000000794d */ /* 0x000fea0003800000 */
.L_x_18:
[----:B0-----:R0:W1:Y:S02]  /*9e80*/  SYNCS.PHASECHK.TRANS64.TRYWAIT P0, [R159+URZ], R0 ;  /* 0x000000009f0075a7 */ /* 0x001064000800017f */
[----:B-1----:R-:W-:Y:S05]  /*9e90*/  @!P0 NANOSLEEP.SYNCS 0x989680 ;  /* 0x009896800000895d */ /* 0x002fea0003900000 */
[----:B------:R-:W1:Y:S02]  /*9ea0*/  @!P0 SYNCS.PHASECHK.TRANS64 P0, [R159+URZ], R0 ;  /* 0x000000009f0085a7 */ /* 0x000e64000800007f */
[----:B-1----:R-:W-:Y:S05]  /*9eb0*/  @!P0 BRA `(.L_x_18) ;  /* 0xfffffffc00f08947 */ /* 0x002fea000383ffff */
[----:B------:R-:W-:Y:S05]  /*9ec0*/  BRA `(.L_x_319) ;  /* 0xffffff7800407947 */ /* 0x000fea000383ffff */
.L_x_23:
[----:B-1----:R1:W2:Y:S02]  /*9ed0*/  SYNCS.PHASECHK.TRANS64.TRYWAIT P1, [R3+URZ], R0 ;  /* 0x00000000030075a7 */ /* 0x0022a4000802017f */
[----:B--2---:R-:W-:Y:S05]  /*9ee0*/  @!P1 NANOSLEEP.SYNCS 0x989680 ;  /* 0x009896800000995d */ /* 0x004fea0003900000 */
[----:B------:R-:W2:Y:S02]  /*9ef0*/  @!P1 SYNCS.PHASECHK.TRANS64 P1, [R3+URZ], R0 ;  /* 0x00000000030095a7 */ /* 0x000ea4000802007f */
[----:B--2---:R-:W-:Y:S05]  /*9f00*/  @!P1 BRA `(.L_x_23) ;  /* 0xfffffffc00f09947 */ /* 0x004fea000383ffff */
[----:B------:R-:W-:Y:S05]  /*9f10*/  BRA `(.L_x_22) ;  /* 0xffffff7800b47947 */ /* 0x000fea000383ffff */
.L_x_28:
[----:B-1----:R-:W-:-:S04]  /*9f20*/  IMAD.U32 R5, RZ, RZ, UR4 ;  /* 0x00000004ff057e24 */ /* 0x002fc8000f8e00ff */
[----:B------:R1:W2:Y:S03]  /*9f30*/  SYNCS.PHASECHK.TRANS64.TRYWAIT P1, [R5+URZ], R4 ;  /* 0x00000004050075a7 */ /* 0x0002a6000802017f */
[----:B--2---:R-:W-:Y:S05]  /*9f40*/  @!P1 NANOSLEEP.SYNCS 0x989680 ;  /* 0x009896800000995d */ /* 0x004fea0003900000 */
[----:B------:R-:W2:Y:S02]  /*9f50*/  @!P1 SYNCS.PHASECHK.TRANS64 P1, [R5+URZ], R4 ;  /* 0x00000004050095a7 */ /* 0x000ea4000802007f */
[----:B--2---:R-:W-:Y:S05]  /*9f60*/  @!P1 BRA `(.L_x_28) ;  /* 0xfffffffc00ec9947 */ /* 0x004fea000383ffff */
[----:B------:R-:W-:Y:S05]  /*9f70*/  BRA `(.L_x_27) ;  /* 0xffffff7c00847947 */ /* 0x000fea000383ffff */
.L_x_34:
[----:B0-----:R0:W1:Y:S02]  /*9f80*/  SYNCS.PHASECHK.TRANS64.TRYWAIT P0, [R159+URZ+0x10], R0 ;  /* 0x000010009f0075a7 */ /* 0x001064000800017f */
[----:B-1----:R-:W-:Y:S05]  /*9f90*/  @!P0 NANOSLEEP.SYNCS 0x989680 ;  /* 0x009896800000895d */ /* 0x002fea0003900000 */
[----:B------:R-:W1:Y:S02]  /*9fa0*/  @!P0 SYNCS.PHASECHK.TRANS64 P0, [R159+URZ+0x10], R0 ;  /* 0x000010009f0085a7 */ /* 0x000e64000800007f */
[----:B-1----:R-:W-:Y:S05]  /*9fb0*/  @!P0 BRA `(.L_x_34) ;  /* 0xfffffffc00f08947 */ /* 0x002fea000383ffff */
[----:B------:R-:W-:Y:S05]  /*9fc0*/  BRA `(.L_x_320) ;  /* 0xffffff8000d47947 */ /* 0x000fea000383ffff */
.L_x_299:
[----:B------:R-:W-:Y:S01]  /*9fd0*/  BSSY B1, `(.L_x_321) ;  /* 0x0000006000017945 */ /* 0x000fe20003800000 */
[----:B------:R-:W-:-:S07]  /*9fe0*/  IMAD.MOV.U32 R15, RZ, RZ, -0x1 ;  /* 0xffffffffff0f7424 */ /* 0x000fce00078e00ff */
[----:B------:R-:W-:Y:S05]  /*9ff0*/  WARPSYNC.COLLECTIVE R15, `(.L_x_322) ;  /* 0x000000000f0c7348 */ /* 0x000fea0003c00000 */
[----:B------:R-:W-:Y:S02]  /*a000*/  ELECT P6, UR62, PT ;  /* 0x00000000003e782f */ /* 0x000fe400038c0000 */
[----:B------:R-:W-:Y:S01]  /*a010*/  MOV R14, UR62 ;  /* 0x0000003e000e7c02 */ /* 0x000fe20008000f00 */
[----:B------:R-:W-:Y:S10]  /*a020*/  ENDCOLLECTIVE ;  /* 0x000000000000791b */ /* 0x000ff40003800000 */
.L_x_322:
[----:B------:R-:W-:Y:S05]  /*a030*/  BSYNC B1 ;  /* 0x0000000000017941 */ /* 0x000fea0003800000 */
.L_x_321:
[----:B------:R-:W-:Y:S05]  /*a040*/  BRA `(.L_x_323) ;  /* 0xffffffec00f87947 */ /* 0x000fea000383ffff */
.L_x_302:
[----:B-1----:R1:W2:Y:S02]  /*a050*/  SYNCS.PHASECHK.TRANS64.TRYWAIT P1, [R12+URZ+0x20], R5 ;  /* 0x000020050c0075a7 */ /* 0x0022a4000802017f */
[----:B--2---:R-:W-:Y:S05]  /*a060*/  @!P1 NANOSLEEP.SYNCS 0x989680 ;  /* 0x009896800000995d */ /* 0x004fea0003900000 */
[----:B------:R-:W2:Y:S02]  /*a070*/  @!P1 SYNCS.PHASECHK.TRANS64 P1, [R12+URZ+0x20], R5 ;  /* 0x000020050c0095a7 */ /* 0x000ea4000802007f */
[----:B--2---:R-:W-:Y:S05]  /*a080*/  @!P1 BRA `(.L_x_302) ;  /* 0xfffffffc00f09947 */ /* 0x004fea000383ffff */
[----:B------:R-:W-:Y:S05]  /*a090*/  BRA `(.L_x_324) ;  /* 0xfffffff0002c7947 */ /* 0x000fea000383ffff */
.L_x_311:
[----:B------:R-:W-:Y:S01]  /*a0a0*/  BSSY B0, `(.L_x_325) ;  /* 0x0000006000007945 */ /* 0x000fe20003800000 */
[----:B------:R-:W-:-:S07]  /*a0b0*/  IMAD.MOV.U32 R15, RZ, RZ, -0x1 ;  /* 0xffffffffff0f7424 */ /* 0x000fce00078e00ff */
[----:B------:R-:W-:Y:S05]  /*a0c0*/  WARPSYNC.COLLECTIVE R15, `(.L_x_326) ;  /* 0x000000000f0c7348 */ /* 0x000fea0003c00000 */
[----:B------:R-:W-:Y:S02]  /*a0d0*/  ELECT P6, UR62, PT ;  /* 0x00000000003e782f */ /* 0x000fe400038c0000 */
[----:B------:R-:W-:Y:S01]  /*a0e0*/  MOV R14, UR62 ;  /* 0x0000003e000e7c02 */ /* 0x000fe20008000f00 */
[----:B------:R-:W-:Y:S10]  /*a0f0*/  ENDCOLLECTIVE ;  /* 0x000000000000791b */ /* 0x000ff40003800000 */
.L_x_326:
[----:B------:R-:W-:Y:S05]  /*a100*/  BSYNC B0 ;  /* 0x0000000000007941 */ /* 0x000fea0003800000 */
.L_x_325:
[----:B------:R-:W-:Y:S05]  /*a110*/  BRA `(.L_x_327) ;  /* 0xfffffff800a07947 */ /* 0x000fea000383ffff */
.L_x_315:
[----:B0-----:R0:W1:Y:S02]  /*a120*/  SYNCS.PHASECHK.TRANS64.TRYWAIT P0, [R7+URZ], R2 ;  /* 0x00000002070075a7 */ /* 0x001064000800017f */
[----:B-1----:R-:W-:Y:S05]  /*a130*/  @!P0 NANOSLEEP.SYNCS 0x989680 ;  /* 0x009896800000895d */ /* 0x002fea0003900000 */
[----:B------:R-:W1:Y:S02]  /*a140*/  @!P0 SYNCS.PHASECHK.TRANS64 P0, [R7+URZ], R2 ;  /* 0x00000002070085a7 */ /* 0x000e64000800007f */
[----:B-1----:R-:W-:Y:S05]  /*a150*/  @!P0 BRA `(.L_x_315) ;  /* 0xfffffffc00f08947 */ /* 0x002fea000383ffff */
[----:B------:R-:W-:Y:S05]  /*a160*/  BRA `(.L_x_328) ;  /* 0xfffffff800e47947 */ /* 0x000fea000383ffff */
.L_x_316:
[----:B0-----:R0:W1:Y:S02]  /*a170*/  SYNCS.PHASECHK.TRANS64.TRYWAIT P0, [R9+URZ], R4 ;  /* 0x00000004090075a7 */ /* 0x001064000800017f */
[----:B-1----:R-:W-:Y:S05]  /*a180*/  @!P0 NANOSLEEP.SYNCS 0x989680 ;  /* 0x009896800000895d */ /* 0x002fea0003900000 */
[----:B------:R-:W1:Y:S02]  /*a190*/  @!P0 SYNCS.PHASECHK.TRANS64 P0, [R9+URZ], R4 ;  /* 0x00000004090085a7 */ /* 0x000e64000800007f */
[----:B-1----:R-:W-:Y:S05]  /*a1a0*/  @!P0 BRA `(.L_x_316) ;  /* 0xfffffffc00f08947 */ /* 0x002fea000383ffff */
[----:B------:R-:W-:Y:S05]  /*a1b0*/  BRA `(.L_x_329) ;  /* 0xfffffff800f47947 */ /* 0x000fea000383ffff */
.L_x_317:
[----:B-1----:R1:W2:Y:S02]  /*a1c0*/  SYNCS.PHASECHK.TRANS64.TRYWAIT P0, [R6+URZ], R5 ;  /* 0x00000005060075a7 */ /* 0x0022a4000800017f */
[----:B--2---:R-:W-:Y:S05]  /*a1d0*/  @!P0 NANOSLEEP.SYNCS 0x989680 ;  /* 0x009896800000895d */ /* 0x004fea0003900000 */
[----:B------:R-:W2:Y:S02]  /*a1e0*/  @!P0 SYNCS.PHASECHK.TRANS64 P0, [R6+URZ], R5 ;  /* 0x00000005060085a7 */ /* 0x000ea4000800007f */
[----:B--2---:R-:W-:Y:S05]  /*a1f0*/  @!P0 BRA `(.L_x_317) ;  /* 0xfffffffc00f08947 */ /* 0x004fea000383ffff */
[----:B------:R-:W-:Y:S05]  /*a200*/  BRA `(.L_x_330) ;  /* 0xfffffff800fc7947 */ /* 0x000fea000383ffff */
.L_x_331:
[----:B------:R-:W-:-:S00]  /*a210*/  BRA `(.L_x_331) ;  /* 0xfffffffc00fc7947 */ /* 0x000fc0000383ffff */
[----:B------:R-:W-:-:S00]  /*a220*/  NOP ;  /* 0x0000000000007918 */ /* 0x000fc00000000000 */
        /* <DEDUP_REMOVED lines=13> */
.L_x_332:


//--------------------- .nv.global.init           --------------------------
	.section	.nv.global.init,"aw",@progbits
.nv.global.init:
	.type		$str$22,@object
	.size		$str$22,($str$23 - $str$22)
$str$22:
        /*0000*/ 	.byte	0x6b, 0x5f, 0x74, 0x69, 0x6c, 0x65, 0x5f, 0x63, 0x6f, 0x75, 0x6e, 0x74, 0x20, 0x3e, 0x3d, 0x20
        /*0010*/ 	.byte	0x31, 0x00
	.type		$str$23,@object
	.size		$str$23,(__unnamed_1 - $str$23)
$str$23:
        /*0012*/ 	.byte	0x2f, 0x74, 0x6d, 0x70, 0x2f, 0x63, 0x75, 0x74, 0x6c, 0x61, 0x73, 0x73, 0x5f, 0x73, 0x77, 0x65
        /*0022*/ 	.byte	0x65, 0x70, 0x5f, 0x73, 0x72, 0x63, 0x2f, 0x69, 0x6e, 0x63, 0x6c, 0x75, 0x64, 0x65, 0x2f, 0x63
        /*0032*/ 	.byte	0x75, 0x74, 0x6c, 0x61, 0x73, 0x73, 0x2f, 0x67, 0x65, 0x6d, 0x6d, 0x2f, 0x63, 0x6f, 0x6c, 0x6c
        /*0042*/ 	.byte	0x65, 0x63, 0x74, 0x69, 0x76, 0x65, 0x2f, 0x73, 0x6d, 0x39, 0x30, 0x5f, 0x6d, 0x6d, 0x61, 0x5f
        /*0052*/ 	.byte	0x74, 0x6d, 0x61, 0x5f, 0x67, 0x6d, 0x6d, 0x61, 0x5f, 0x73, 0x73, 0x5f, 0x77, 0x61, 0x72, 0x70
        /*0062*/ 	.byte	0x73, 0x70, 0x65, 0x63, 0x69, 0x61, 0x6c, 0x69, 0x7a, 0x65, 0x64, 0x2e, 0x68, 0x70, 0x70, 0x00
	.type		__unnamed_1,@object
	.size		__unnamed_1,(.L_0 - __unnamed_1)
__unnamed_1:
        /*0072*/ 	.byte	0x76, 0x6f, 0x69, 0x64, 0x20, 0x63, 0x75, 0x74, 0x6c, 0x61, 0x73, 0x73, 0x3a, 0x3a, 0x67, 0x65
        /* <DEDUP_REMOVED lines=172> */
        /*0b42*/ 	.byte	0x3a, 0x69, 0x64, 0x65, 0x6e, 0x74, 0x69, 0x74, 0x79, 0x5d, 0x00
.L_0:


//--------------------- .nv.shared._ZN7cutlass13device_kernelINS_4gemm6kernel13GemmUniversalIN4cute5tupleIJiiiiEEENS1_10collective13CollectiveMmaINS1_34MainloopSm90TmaGmmaWarpSpecializedILi4ENS5_IJNS4_1CILi2EEENSA_ILi1EEESC_EEENS1_32KernelTmaWarpSpecializedPingpongEEENS5_IJNSA_ILi64EEENSA_ILi256EEENSA_ILi128EEEEEEaNS5_IJlSC_lEEEaSK_NS4_8TiledMMAINS4_8MMA_AtomIJNS4_4SM904GMMA27MMA_64x256x32_S32S8S8_SS_TNEEEENS4_6LayoutINS5_IJSC_SC_SC_EEENS5_IJNSA_ILi0EEEST_ST_EEEEENS5_IJNS4_10UnderscoreESW_SW_EEEEENS4_13SM90_TMA_LOADENS4_14ComposedLayoutINS4_7SwizzleILi3ELi4ELi3EEENS4_18smem_ptr_flag_bitsILi8EEENSR_INS5_IJNSA_ILi8EEESI_EEENS5_IJSI_SC_EEEEEEEvNS4_8identityENS4_23SM90_TMA_LOAD_MULTICASTES19_vS1A_EENS_8epilogue10collective6detail29Sm90TmaWarpSpecializedAdapterINS1E_15DefaultEpilogueIaSK_SK_NS1D_6thread17LinearCombinationIaLi1EiiLNS1I_9ScaleType4KindE0ELNS_15FloatRoundStyleE2EaEENS1_15EpilogueDefaultEEEEEvvEEEEvNT_6ParamsE --------------------------
	.section	.nv.shared._ZN7cutlass13device_kernelINS_4gemm6kernel13GemmUniversalIN4cute5tupleIJiiiiEEENS1_10collective13CollectiveMmaINS1_34MainloopSm90TmaGmmaWarpSpecializedILi4ENS5_IJNS4_1CILi2EEENSA_ILi1EEESC_EEENS1_32KernelTmaWarpSpecializedPingpongEEENS5_IJNSA_ILi64EEENSA_ILi256EEENSA_ILi128EEEEEEaNS5_IJlSC_lEEEaSK_NS4_8TiledMMAINS4_8MMA_AtomIJNS4_4SM904GMMA27MMA_64x256x32_S32S8S8_SS_TNEEEENS4_6LayoutINS5_IJSC_SC_SC_EEENS5_IJNSA_ILi0EEEST_ST_EEEEENS5_IJNS4_10UnderscoreESW_SW_EEEEENS4_13SM90_TMA_LOADENS4_14ComposedLayoutINS4_7SwizzleILi3ELi4ELi3EEENS4_18smem_ptr_flag_bitsILi8EEENSR_INS5_IJNSA_ILi8EEESI_EEENS5_IJSI_SC_EEEEEEEvNS4_8identityENS4_23SM90_TMA_LOAD_MULTICASTES19_vS1A_EENS_8epilogue10collective6detail29Sm90TmaWarpSpecializedAdapterINS1E_15DefaultEpilogueIaSK_SK_NS1D_6thread17LinearCombinationIaLi1EiiLNS1I_9ScaleType4KindE0ELNS_15FloatRoundStyleE2EaEENS1_15EpilogueDefaultEEEEEvvEEEEvNT_6ParamsE,"aw",@nobits
	.sectionflags	@""
	.align	16
	.zero		1024


//--------------------- .nv.shared.reserved.0     --------------------------
	.section	.nv.shared.reserved.0,"aw",@nobits
	.weak		__nv_reservedSMEM_offset_0_alias
	.size		__nv_reservedSMEM_offset_0_alias, 0, 0
	.other		__nv_reservedSMEM_offset_0_alias,@"STO_CUDA_RESERVED_SHARED STV_DEFAULT"
__nv_reservedSMEM_offset_0_alias:
	.zero		0


//--------------------- .nv.global                --------------------------
	.section	.nv.global,"aw",@nobits
.nv.global:
	.type		_ZN39_INTERNAL_e8e4b764_4_k_cu_090a9c5f_53244cute1_E,@object
	.size		_ZN39_INTERNAL_e8e4b764_4_k_cu_090a9c5f_53244cute1_E,(_ZN39_INTERNAL_e8e4b764_4_k_cu_090a9c5f_53244cuda3std3__45__cpo6cbeginE - _ZN39_INTERNAL_e8e4b764_4_k_cu_090a9c5f_53244cute1_E)
_ZN39_INTERNAL_e8e4b764_4_k_cu_090a9c5f_53244cute1_E:
	.zero		1
	.type		_ZN39_INTERNAL_e8e4b764_4_k_cu_090a9c5f_53244cuda3std3__45__cpo6cbeginE,@object
	.size		_ZN39_INTERNAL_e8e4b764_4_k_cu_090a9c5f_53244cuda3std3__45__cpo6cbeginE,(_ZN39_INTERNAL_e8e4b764_4_k_cu_090a9c5f_53244cuda3std3__48in_placeE - _ZN39_INTERNAL_e8e4b764_4_k_cu_090a9c5f_53244cuda3std3__45__cpo6cbeginE)
_ZN39_INTERNAL_e8e4b764_4_k_cu_090a9c5f_53244cuda3std3__45__cpo6cbeginE:
	.zero		1
	.type		_ZN39_INTERNAL_e8e4b764_4_k_cu_090a9c5f_53244cuda3std3__48in_placeE,@object
	.size		_ZN39_INTERNAL_e8e4b764_4_k_cu_090a9c5f_53244cuda3std3__48in_placeE,(_ZN39_INTERNAL_e8e4b764_4_k_cu_090a9c5f_53244cuda3std6ranges3__45__cpo9iter_moveE - _ZN39_INTERNAL_e8e4b764_4_k_cu_090a9c5f_53244cuda3std3__48in_placeE)
_ZN39_INTERNAL_e8e4b764_4_k_cu_090a9c5f_53244cuda3std3__48in_placeE:
	.zero		1
	.type		_ZN39_INTERNAL_e8e4b764_4_k_cu_090a9c5f_53244cuda3std6ranges3__45__cpo9iter_moveE,@object
	.size		_ZN39_INTERNAL_e8e4b764_4_k_cu_090a9c5f_53244cuda3std6ranges3__45__cpo9iter_moveE,(_ZN39_INTERNAL_e8e4b764_4_k_cu_090a9c5f_53244cuda3std3__45__cpo5beginE - _ZN39_INTERNAL_e8e4b764_4_k_cu_090a9c5f_53244cuda3std6ranges3__45__cpo9iter_moveE)
_ZN39_INTERNAL_e8e4b764_4_k_cu_090a9c5f_53244cuda3std6ranges3__45__cpo9iter_moveE:
	.zero		1
	.type		_ZN39_INTERNAL_e8e4b764_4_k_cu_090a9c5f_53244cuda3std3__45__cpo5beginE,@object
	.size		_ZN39_INTERNAL_e8e4b764_4_k_cu_090a9c5f_53244cuda3std3__45__cpo5beginE,(_ZN39_INTERNAL_e8e4b764_4_k_cu_090a9c5f_53244cuda3std3__441_GLOBAL__N__e8e4b764_4_k_cu_090a9c5f_53246ignoreE - _ZN39_INTERNAL_e8e4b764_4_k_cu_090a9c5f_53244cuda3std3__45__cpo5beginE)
_ZN39_INTERNAL_e8e4b764_4_k_cu_090a9c5f_53244cuda3std3__45__cpo5beginE:
	.zero		1
	.type		_ZN39_INTERNAL_e8e4b764_4_k_cu_090a9c5f_53244cuda3std3__441_GLOBAL__N__e8e4b764_4_k_cu_090a9c5f_53246ignoreE,@object
	.size		_ZN39_INTERNAL_e8e4b764_4_k_cu_090a9c5f_53244cuda3std3__441_GLOBAL__N__e8e4b764_4_k_cu_090a9c5f_53246ignoreE,(_ZN39_INTERNAL_e8e4b764_4_k_cu_090a9c5f_53244cute7productE - _ZN39_INTERNAL_e8e4b764_4_k_cu_090a9c5f_53244cuda3std3__441_GLOBAL__N__e8e4b764_4_k_cu_090a9c5f_53246ignoreE)
_ZN39_INTERNAL_e8e4b764_4_k_cu_090a9c5f_53244cuda3std3__441_GLOBAL__N__e8e4b764_4_k_cu_090a9c5f_53246ignoreE:
	.zero		1
	.type		_ZN39_INTERNAL_e8e4b764_4_k_cu_090a9c5f_53244cute7productE,@object
	.size		_ZN39_INTERNAL_e8e4b764_4_k_cu_090a9c5f_53244cute7productE,(_ZN39_INTERNAL_e8e4b764_4_k_cu_090a9c5f_53244cuda3std3__45__cpo3endE - _ZN39_INTERNAL_e8e4b764_4_k_cu_090a9c5f_53244cute7productE)
_ZN39_INTERNAL_e8e4b764_4_k_cu_090a9c5f_53244cute7productE:
	.zero		1
	.type		_ZN39_INTERNAL_e8e4b764_4_k_cu_090a9c5f_53244cuda3std3__45__cpo3endE,@object
	.size		_ZN39_INTERNAL_e8e4b764_4_k_cu_090a9c5f_53244cuda3std3__45__cpo3endE,(_ZN39_INTERNAL_e8e4b764_4_k_cu_090a9c5f_53244cuda3std3__419piecewise_constructE - _ZN39_INTERNAL_e8e4b764_4_k_cu_090a9c5f_53244cuda3std3__45__cpo3endE)
_ZN39_INTERNAL_e8e4b764_4_k_cu_090a9c5f_53244cuda3std3__45__cpo3endE:
	.zero		1
	.type		_ZN39_INTERNAL_e8e4b764_4_k_cu_090a9c5f_53244cuda3std3__419piecewise_constructE,@object
	.size		_ZN39_INTERNAL_e8e4b764_4_k_cu_090a9c5f_53244cuda3std3__419piecewise_constructE,(_ZN39_INTERNAL_e8e4b764_4_k_cu_090a9c5f_53244cuda3std3__45__cpo4cendE - _ZN39_INTERNAL_e8e4b764_4_k_cu_090a9c5f_53244cuda3std3__419piecewise_constructE)
_ZN39_INTERNAL_e8e4b764_4_k_cu_090a9c5f_53244cuda3std3__419piecewise_constructE:
	.zero		1
	.type		_ZN39_INTERNAL_e8e4b764_4_k_cu_090a9c5f_53244cuda3std3__45__cpo4cendE,@object
	.size		_ZN39_INTERNAL_e8e4b764_4_k_cu_090a9c5f_53244cuda3std3__45__cpo4cendE,(_ZN39_INTERNAL_e8e4b764_4_k_cu_090a9c5f_53244cuda3std6ranges3__45__cpo4swapE - _ZN39_INTERNAL_e8e4b764_4_k_cu_090a9c5f_53244cuda3std3__45__cpo4cendE)
_ZN39_INTERNAL_e8e4b764_4_k_cu_090a9c5f_53244cuda3std3__45__cpo4cendE:
	.zero		1
	.type		_ZN39_INTERNAL_e8e4b764_4_k_cu_090a9c5f_53244cuda3std6ranges3__45__cpo4swapE,@object
	.size		_ZN39_INTERNAL_e8e4b764_4_k_cu_090a9c5f_53244cuda3std6ranges3__45__cpo4swapE,(.L_8 - _ZN39_INTERNAL_e8e4b764_4_k_cu_090a9c5f_53244cuda3std6ranges3__45__cpo4swapE)
_ZN39_INTERNAL_e8e4b764_4_k_cu_090a9c5f_53244cuda3std6ranges3__45__cpo4swapE:
	.zero		1
.L_8:


//--------------------- .nv.constant0._ZN7cutlass13device_kernelINS_4gemm6kernel13GemmUniversalIN4cute5tupleIJiiiiEEENS1_10collective13CollectiveMmaINS1_34MainloopSm90TmaGmmaWarpSpecializedILi4ENS5_IJNS4_1CILi2EEENSA_ILi1EEESC_EEENS1_32KernelTmaWarpSpecializedPingpongEEENS5_IJNSA_ILi64EEENSA_ILi256EEENSA_ILi128EEEEEEaNS5_IJlSC_lEEEaSK_NS4_8TiledMMAINS4_8MMA_AtomIJNS4_4SM904GMMA27MMA_64x256x32_S32S8S8_SS_TNEEEENS4_6LayoutINS5_IJSC_SC_SC_EEENS5_IJNSA_ILi0EEEST_ST_EEEEENS5_IJNS4_10UnderscoreESW_SW_EEEEENS4_13SM90_TMA_LOADENS4_14ComposedLayoutINS4_7SwizzleILi3ELi4ELi3EEENS4_18smem_ptr_flag_bitsILi8EEENSR_INS5_IJNSA_ILi8EEESI_EEENS5_IJSI_SC_EEEEEEEvNS4_8identityENS4_23SM90_TMA_LOAD_MULTICASTES19_vS1A_EENS_8epilogue10collective6detail29Sm90TmaWarpSpecializedAdapterINS1E_15DefaultEpilogueIaSK_SK_NS1D_6thread17LinearCombinationIaLi1EiiLNS1I_9ScaleType4KindE0ELNS_15FloatRoundStyleE2EaEENS1_15EpilogueDefaultEEEEEvvEEEEvNT_6ParamsE --------------------------
	.section	.nv.constant0._ZN7cutlass13device_kernelINS_4gemm6kernel13GemmUniversalIN4cute5tupleIJiiiiEEENS1_10collective13CollectiveMmaINS1_34MainloopSm90TmaGmmaWarpSpecializedILi4ENS5_IJNS4_1CILi2EEENSA_ILi1EEESC_EEENS1_32KernelTmaWarpSpecializedPingpongEEENS5_IJNSA_ILi64EEENSA_ILi256EEENSA_ILi128EEEEEEaNS5_IJlSC_lEEEaSK_NS4_8TiledMMAINS4_8MMA_AtomIJNS4_4SM904GMMA27MMA_64x256x32_S32S8S8_SS_TNEEEENS4_6LayoutINS5_IJSC_SC_SC_EEENS5_IJNSA_ILi0EEEST_ST_EEEEENS5_IJNS4_10UnderscoreESW_SW_EEEEENS4_13SM90_TMA_LOADENS4_14ComposedLayoutINS4_7SwizzleILi3ELi4ELi3EEENS4_18smem_ptr_flag_bitsILi8EEENSR_INS5_IJNSA_ILi8EEESI_EEENS5_IJSI_SC_EEEEEEEvNS4_8identityENS4_23SM90_TMA_LOAD_MULTICASTES19_vS1A_EENS_8epilogue10collective6detail29Sm90TmaWarpSpecializedAdapterINS1E_15DefaultEpilogueIaSK_SK_NS1D_6thread17LinearCombinationIaLi1EiiLNS1I_9ScaleType4KindE0ELNS_15FloatRoundStyleE2EaEENS1_15EpilogueDefaultEEEEEvvEEEEvNT_6ParamsE,"a",@progbits
	.sectionflags	@""
	.align	4
.nv.constant0._ZN7cutlass13device_kernelINS_4gemm6kernel13GemmUniversalIN4cute5tupleIJiiiiEEENS1_10collective13CollectiveMmaINS1_34MainloopSm90TmaGmmaWarpSpecializedILi4ENS5_IJNS4_1CILi2EEENSA_ILi1EEESC_EEENS1_32KernelTmaWarpSpecializedPingpongEEENS5_IJNSA_ILi64EEENSA_ILi256EEENSA_ILi128EEEEEEaNS5_IJlSC_lEEEaSK_NS4_8TiledMMAINS4_8MMA_AtomIJNS4_4SM904GMMA27MMA_64x256x32_S32S8S8_SS_TNEEEENS4_6LayoutINS5_IJSC_SC_SC_EEENS5_IJNSA_ILi0EEEST_ST_EEEEENS5_IJNS4_10UnderscoreESW_SW_EEEEENS4_13SM90_TMA_LOADENS4_14ComposedLayoutINS4_7SwizzleILi3ELi4ELi3EEENS4_18smem_ptr_flag_bitsILi8EEENSR_INS5_IJNSA_ILi8EEESI_EEENS5_IJSI_SC_EEEEEEEvNS4_8identityENS4_23SM90_TMA_LOAD_MULTICASTES19_vS1A_EENS_8epilogue10collective6detail29Sm90TmaWarpSpecializedAdapterINS1E_15DefaultEpilogueIaSK_SK_NS1D_6thread17LinearCombinationIaLi1EiiLNS1I_9ScaleType4KindE0ELNS_15FloatRoundStyleE2EaEENS1_15EpilogueDefaultEEEEEvvEEEEvNT_6ParamsE:
	.zero		1664


//--------------------- SYMBOLS --------------------------

	.type		.nv.reservedSmem.offset0,@object
	.size		.nv.reservedSmem.offset0,0x4
	.type		__assertfail,@function
